def matmul_kernel(
    a_ptr,
    b_ptr,
    c_ptr,
    M,
    N,
    K,
    stride_am,
    stride_ak,
    stride_bk,
    stride_bn,
    stride_cm,
    stride_cn,
    BLOCK_M: tl.constexpr,
    BLOCK_N: tl.constexpr,
    BLOCK_K: tl.constexpr,
    GROUP_M: tl.constexpr,
):
    pid = tl.program_id(axis=0)
    num_pid_m = tl.cdiv(M, BLOCK_M)
    num_pid_n = tl.cdiv(N, BLOCK_N)
    num_pid_in_group = GROUP_M * num_pid_n
    group_id = pid // num_pid_in_group
    first_pid_m = group_id * GROUP_M
    group_size_m = min(num_pid_m - first_pid_m, GROUP_M)
    pid_m = first_pid_m + ((pid % num_pid_in_group) % group_size_m)
    pid_n = (pid % num_pid_in_group) // group_size_m

    offs_am = (pid_m * BLOCK_M + tl.arange(0, BLOCK_M)) % M
    offs_bn = (pid_n * BLOCK_N + tl.arange(0, BLOCK_N)) % N
    offs_k = tl.arange(0, BLOCK_K)
    a_ptrs = a_ptr + offs_am[:, None] * stride_am + offs_k[None, :] * stride_ak
    b_ptrs = b_ptr + offs_k[:, None] * stride_bk + offs_bn[None, :] * stride_bn

    acc = tl.zeros((BLOCK_M, BLOCK_N), dtype=tl.float32)
    for kk in range(0, tl.cdiv(K, BLOCK_K)):
        a = tl.load(a_ptrs, mask=offs_k[None, :] < K - kk * BLOCK_K, other=0.0)
        b = tl.load(b_ptrs, mask=offs_k[:, None] < K - kk * BLOCK_K, other=0.0)
        acc = tl.dot(a, b, acc)
        a_ptrs += BLOCK_K * stride_ak
        b_ptrs += BLOCK_K * stride_bk

    c = acc.to(c_ptr.dtype.element_ty)
    offs_cm = pid_m * BLOCK_M + tl.arange(0, BLOCK_M)
    offs_cn = pid_n * BLOCK_N + tl.arange(0, BLOCK_N)
    c_ptrs = c_ptr + offs_cm[:, None] * stride_cm + offs_cn[None, :] * stride_cn
    mask = (offs_cm[:, None] < M) & (offs_cn[None, :] < N)
    tl.store(c_ptrs, c, mask=mask)

# config = {"BLOCK_K": 128, "BLOCK_M": 16, "BLOCK_N": 64, "GROUP_M": 8, "arch": "sm_100", "dtype": "bf16", "num_ctas": 1, "num_stages": 2, "num_warps": 8}
# arch = sm_100


// ===== COMPILED SASS (sm_100a) =====

	.target	sm_100a

	.elftype	@"ET_EXEC"


//--------------------- .note.nv.tkinfo           --------------------------
	.section	.note.nv.tkinfo,"",@"SHT_NOTE"
	.sectionflags	@"SHF_NOTE_NV_TKINFO"
	.tkinfo
        /*0018*/ 	.word	0x00000081
        /*0030*/ 	.string	""
        /*0030*/ 	.string	"ptxas-blackwell"
        /*0030*/ 	.string	"Cuda compilation tools, release 12.9, V12.9.86"
        /*0030*/ 	.string	"Build cuda_12.9.r12.9/compiler.36037853_0"
        /*0030*/ 	.string	"-v  -suppress-debug-info  -lineinfo  -arch sm_100a "



//--------------------- .note.nv.cuver            --------------------------
	.section	.note.nv.cuver,"",@"SHT_NOTE"
	.sectionflags	@"SHF_NOTE_NV_CUVER"
        /*0018*/ 	.short	0x0001
        /*001a*/ 	.short	0x0064
        /*001c*/ 	.short	0x0001
        /*001e*/ 	.short	0x0000
        /*0020*/ 	.short	0x0001
        /*0022*/ 	.short	0x0000


//--------------------- .nv.info                  --------------------------
	.section	.nv.info,"",@"SHT_CUDA_INFO"
	.align	4


	//----- nvinfo : EIATTR_REGCOUNT
	.align		4
        /*0000*/ 	.byte	0x04, 0x2f
        /*0002*/ 	.short	(.L_1 - .L_0)
	.align		4
.L_0:
        /*0004*/ 	.word	index@(matmul_kernel)
        /*0008*/ 	.word	0x000000b6


	//----- nvinfo : EIATTR_FRAME_SIZE
	.align		4
.L_1:
        /*000c*/ 	.byte	0x04, 0x11
        /*000e*/ 	.short	(.L_3 - .L_2)
	.align		4
.L_2:
        /*0010*/ 	.word	index@(matmul_kernel)
        /*0014*/ 	.word	0x00000000


	//----- nvinfo : EIATTR_MIN_STACK_SIZE
	.align		4
.L_3:
        /*0018*/ 	.byte	0x04, 0x12
        /*001a*/ 	.short	(.L_5 - .L_4)
	.align		4
.L_4:
        /*001c*/ 	.word	index@(matmul_kernel)
        /*0020*/ 	.word	0x00000000
.L_5:


//--------------------- .nv.info.matmul_kernel    --------------------------
	.section	.nv.info.matmul_kernel,"",@"SHT_CUDA_INFO"
	.sectionflags	@""
	.align	4


	//----- nvinfo : EIATTR_CUDA_API_VERSION
	.align		4
        /*0000*/ 	.byte	0x04, 0x37
        /*0002*/ 	.short	(.L_7 - .L_6)
.L_6:
        /*0004*/ 	.word	0x00000081


	//----- nvinfo : EIATTR_KPARAM_INFO
	.align		4
.L_7:
        /*0008*/ 	.byte	0x04, 0x17
        /*000a*/ 	.short	(.L_9 - .L_8)
.L_8:
        /*000c*/ 	.word	0x00000000
        /*0010*/ 	.short	0x000d
        /*0012*/ 	.short	0x0048
        /*0014*/ 	.byte	0x00, 0xf4, 0x21, 0x00


	//----- nvinfo : EIATTR_KPARAM_INFO
	.align		4
.L_9:
        /*0018*/ 	.byte	0x04, 0x17
        /*001a*/ 	.short	(.L_11 - .L_10)
.L_10:
        /*001c*/ 	.word	0x00000000
        /*0020*/ 	.short	0x000c
        /*0022*/ 	.short	0x0040
        /*0024*/ 	.byte	0x00, 0xf4, 0x21, 0x00


	//----- nvinfo : EIATTR_KPARAM_INFO
	.align		4
.L_11:
        /*0028*/ 	.byte	0x04, 0x17
        /*002a*/ 	.short	(.L_13 - .L_12)
.L_12:
        /*002c*/ 	.word	0x00000000
        /*0030*/ 	.short	0x000b
        /*0032*/ 	.short	0x0038
        /*0034*/ 	.byte	0x00, 0xf0, 0x11, 0x00


	//----- nvinfo : EIATTR_KPARAM_INFO
	.align		4
.L_13:
        /*0038*/ 	.byte	0x04, 0x17
        /*003a*/ 	.short	(.L_15 - .L_14)
.L_14:
        /*003c*/ 	.word	0x00000000
        /*0040*/ 	.short	0x000a
        /*0042*/ 	.short	0x0034
        /*0044*/ 	.byte	0x00, 0xf0, 0x11, 0x00


	//----- nvinfo : EIATTR_KPARAM_INFO
	.align		4
.L_15:
        /*0048*/ 	.byte	0x04, 0x17
        /*004a*/ 	.short	(.L_17 - .L_16)
.L_16:
        /*004c*/ 	.word	0x00000000
        /*0050*/ 	.short	0x0009
        /*0052*/ 	.short	0x0030
        /*0054*/ 	.byte	0x00, 0xf0, 0x11, 0x00


	//----- nvinfo : EIATTR_KPARAM_INFO
	.align		4
.L_17:
        /*0058*/ 	.byte	0x04, 0x17
        /*005a*/ 	.short	(.L_19 - .L_18)
.L_18:
        /*005c*/ 	.word	0x00000000
        /*0060*/ 	.short	0x0008
        /*0062*/ 	.short	0x002c
        /*0064*/ 	.byte	0x00, 0xf0, 0x11, 0x00


	//----- nvinfo : EIATTR_KPARAM_INFO
	.align		4
.L_19:
        /*0068*/ 	.byte	0x04, 0x17
        /*006a*/ 	.short	(.L_21 - .L_20)
.L_20:
        /*006c*/ 	.word	0x00000000
        /*0070*/ 	.short	0x0007
        /*0072*/ 	.short	0x0028
        /*0074*/ 	.byte	0x00, 0xf0, 0x11, 0x00


	//----- nvinfo : EIATTR_KPARAM_INFO
	.align		4
.L_21:
        /*0078*/ 	.byte	0x04, 0x17
        /*007a*/ 	.short	(.L_23 - .L_22)
.L_22:
        /*007c*/ 	.word	0x00000000
        /*0080*/ 	.short	0x0006
        /*0082*/ 	.short	0x0024
        /*0084*/ 	.byte	0x00, 0xf0, 0x11, 0x00


	//----- nvinfo : EIATTR_KPARAM_INFO
	.align		4
.L_23:
        /*0088*/ 	.byte	0x04, 0x17
        /*008a*/ 	.short	(.L_25 - .L_24)
.L_24:
        /*008c*/ 	.word	0x00000000
        /*0090*/ 	.short	0x0005
        /*0092*/ 	.short	0x0020
        /*0094*/ 	.byte	0x00, 0xf0, 0x11, 0x00


	//----- nvinfo : EIATTR_KPARAM_INFO
	.align		4
.L_25:
        /*0098*/ 	.byte	0x04, 0x17
        /*009a*/ 	.short	(.L_27 - .L_26)
.L_26:
        /*009c*/ 	.word	0x00000000
        /*00a0*/ 	.short	0x0004
        /*00a2*/ 	.short	0x001c
        /*00a4*/ 	.byte	0x00, 0xf0, 0x11, 0x00


	//----- nvinfo : EIATTR_KPARAM_INFO
	.align		4
.L_27:
        /*00a8*/ 	.byte	0x04, 0x17
        /*00aa*/ 	.short	(.L_29 - .L_28)
.L_28:
        /*00ac*/ 	.word	0x00000000
        /*00b0*/ 	.short	0x0003
        /*00b2*/ 	.short	0x0018
        /*00b4*/ 	.byte	0x00, 0xf0, 0x11, 0x00


	//----- nvinfo : EIATTR_KPARAM_INFO
	.align		4
.L_29:
        /*00b8*/ 	.byte	0x04, 0x17
        /*00ba*/ 	.short	(.L_31 - .L_30)
.L_30:
        /*00bc*/ 	.word	0x00000000
        /*00c0*/ 	.short	0x0002
        /*00c2*/ 	.short	0x0010
        /*00c4*/ 	.byte	0x00, 0xf4, 0x21, 0x00


	//----- nvinfo : EIATTR_KPARAM_INFO
	.align		4
.L_31:
        /*00c8*/ 	.byte	0x04, 0x17
        /*00ca*/ 	.short	(.L_33 - .L_32)
.L_32:
        /*00cc*/ 	.word	0x00000000
        /*00d0*/ 	.short	0x0001
        /*00d2*/ 	.short	0x0008
        /*00d4*/ 	.byte	0x00, 0xf4, 0x21, 0x00


	//----- nvinfo : EIATTR_KPARAM_INFO
	.align		4
.L_33:
        /*00d8*/ 	.byte	0x04, 0x17
        /*00da*/ 	.short	(.L_35 - .L_34)
.L_34:
        /*00dc*/ 	.word	0x00000000
        /*00e0*/ 	.short	0x0000
        /*00e2*/ 	.short	0x0000
        /*00e4*/ 	.byte	0x00, 0xf4, 0x21, 0x00


	//----- nvinfo : EIATTR_SPARSE_MMA_MASK
	.align		4
.L_35:
        /*00e8*/ 	.byte	0x03, 0x50
        /*00ea*/ 	.short	0x0000


	//----- nvinfo : EIATTR_MAXREG_COUNT
	.align		4
        /*00ec*/ 	.byte	0x03, 0x1b
        /*00ee*/ 	.short	0x00ff


	//----- nvinfo : EIATTR_NUM_BARRIERS
	.align		4
        /*00f0*/ 	.byte	0x02, 0x4c
        /*00f2*/ 	.byte	0x01
	.zero		1


	//----- nvinfo : EIATTR_VRC_CTA_INIT_COUNT
	.align		4
        /*00f4*/ 	.byte	0x02, 0x4a
	.zero		1
	.zero		1


	//----- nvinfo : EIATTR_EXIT_INSTR_OFFSETS
	.align		4
        /*00f8*/ 	.byte	0x04, 0x1c
        /*00fa*/ 	.short	(.L_37 - .L_36)


	//   ....[0]....
.L_36:
        /*00fc*/ 	.word	0x00003e70


	//   ....[1]....
        /*0100*/ 	.word	0x00003ea0


	//----- nvinfo : EIATTR_REQNTID
	.align		4
.L_37:
        /*0104*/ 	.byte	0x04, 0x10
        /*0106*/ 	.short	(.L_39 - .L_38)
.L_38:
        /*0108*/ 	.word	0x00000100
        /*010c*/ 	.word	0x00000001
        /*0110*/ 	.word	0x00000001


	//----- nvinfo : EIATTR_CBANK_PARAM_SIZE
	.align		4
.L_39:
        /*0114*/ 	.byte	0x03, 0x19
        /*0116*/ 	.short	0x0050


	//----- nvinfo : EIATTR_PARAM_CBANK
	.align		4
        /*0118*/ 	.byte	0x04, 0x0a
        /*011a*/ 	.short	(.L_41 - .L_40)
	.align		4
.L_40:
        /*011c*/ 	.word	index@(.nv.constant0.matmul_kernel)
        /*0120*/ 	.short	0x0380
        /*0122*/ 	.short	0x0050


	//----- nvinfo : EIATTR_SW_WAR
	.align		4
.L_41:
        /*0124*/ 	.byte	0x04, 0x36
        /*0126*/ 	.short	(.L_43 - .L_42)
.L_42:
        /*0128*/ 	.word	0x00000008
.L_43:


//--------------------- .nv.compat                --------------------------
	.section	.nv.compat,"",@"SHT_CUDA_COMPAT_INFO"
	.align	4
        /*0000*/ 	.byte	0x02, 0x02, 0x01, 0x00, 0x02, 0x05, 0x05, 0x00, 0x02, 0x03, 0x00, 0x00, 0x02, 0x06, 0x01, 0x00


//--------------------- .nv.callgraph             --------------------------
	.section	.nv.callgraph,"",@"SHT_CUDA_CALLGRAPH"
	.align	4
	.sectionentsize	8
	.align		4
        /*0000*/ 	.word	0x00000000
	.align		4
        /*0004*/ 	.word	0xffffffff
	.align		4
        /*0008*/ 	.word	0x00000000
	.align		4
        /*000c*/ 	.word	0xfffffffe
	.align		4
        /*0010*/ 	.word	0x00000000
	.align		4
        /*0014*/ 	.word	0xfffffffd
	.align		4
        /*0018*/ 	.word	0x00000000
	.align		4
        /*001c*/ 	.word	0xfffffffc


//--------------------- .text.matmul_kernel       --------------------------
	.section	.text.matmul_kernel,"ax",@progbits
	.align	128
        .global         matmul_kernel
        .type           matmul_kernel,@function
        .size           matmul_kernel,(.L_x_3 - matmul_kernel)
        .other          matmul_kernel,@"STO_CUDA_ENTRY STV_DEFAULT"
matmul_kernel:
.text.matmul_kernel:
[----:B------:R-:W0:Y:S08]  /*0000*/  LDC R1, c[0x0][0x37c] ;  /* 0x0000df00ff017b82 */ /* 0x000e300000000800 */
[----:B------:R-:W1:Y:S01]  /*0010*/  LDC.64 R52, c[0x0][0x398] ;  /* 0x0000e600ff347b82 */ /* 0x000e620000000a00 */
[----:B------:R-:W2:Y:S01]  /*0020*/  S2R R5, SR_CTAID.X ;  /* 0x0000000000057919 */ /* 0x000ea20000002500 */
[----:B------:R-:W-:Y:S01]  /*0030*/  UMOV UR4, 0x400 ;  /* 0x0000040000047882 */ /* 0x000fe20000000000 */
[----:B------:R-:W3:Y:S05]  /*0040*/  LDCU.64 UR6, c[0x0][0x358] ;  /* 0x00006b00ff0677ac */ /* 0x000eea0008000a00 */
[----:B------:R-:W4:Y:S01]  /*0050*/  S2UR UR5, SR_CgaCtaId ;  /* 0x00000000000579c3 */ /* 0x000f220000008800 */
[----:B-1----:R-:W-:-:S05]  /*0060*/  VIADD R0, R53, 0x3f ;  /* 0x0000003f35007836 */ /* 0x002fca0000000000 */
[----:B------:R-:W-:Y:S01]  /*0070*/  SHF.R.S32.HI R3, RZ, 0x1f, R0 ;  /* 0x0000001fff037819 */ /* 0x000fe20000011400 */
[----:B----4-:R-:W-:-:S03]  /*0080*/  ULEA UR4, UR5, UR4, 0x18 ;  /* 0x0000000405047291 */ /* 0x010fc6000f8ec0ff */
[----:B------:R-:W-:Y:S02]  /*0090*/  LEA.HI R3, R3, R0, RZ, 0x6 ;  /* 0x0000000003037211 */ /* 0x000fe400078f30ff */
[----:B--2---:R-:W-:Y:S02]  /*00a0*/  IABS R8, R5 ;  /* 0x0000000500087213 */ /* 0x004fe40000000000 */
[----:B------:R-:W-:-:S05]  /*00b0*/  SHF.R.S32.HI R3, RZ, 0x6, R3 ;  /* 0x00000006ff037819 */ /* 0x000fca0000011403 */
[----:B------:R-:W-:-:S05]  /*00c0*/  IMAD.SHL.U32 R4, R3, 0x8, RZ ;  /* 0x0000000803047824 */ /* 0x000fca00078e00ff */
[-C--:B------:R-:W-:Y:S02]  /*00d0*/  IABS R7, R4.reuse ;  /* 0x0000000400077213 */ /* 0x080fe40000000000 */
[----:B------:R-:W-:Y:S02]  /*00e0*/  IABS R10, R4 ;  /* 0x00000004000a7213 */ /* 0x000fe40000000000 */
[----:B------:R-:W1:Y:S08]  /*00f0*/  I2F.RP R0, R7 ;  /* 0x0000000700007306 */ /* 0x000e700000209400 */
[----:B-1----:R-:W1:Y:S02]  /*0100*/  MUFU.RCP R0, R0 ;  /* 0x0000000000007308 */ /* 0x002e640000001000 */
[----:B-1----:R-:W-:-:S02]  /*0110*/  VIADD R2, R0, 0xffffffe ;  /* 0x0ffffffe00027836 */ /* 0x002fc40000000000 */
[----:B------:R-:W-:-:S04]  /*0120*/  IMAD.MOV R0, RZ, RZ, -R10 ;  /* 0x000000ffff007224 */ /* 0x000fc800078e0a0a */
[----:B------:R1:W2:Y:S02]  /*0130*/  F2I.FTZ.U32.TRUNC.NTZ R3, R2 ;  /* 0x0000000200037305 */ /* 0x0002a4000021f000 */
[----:B-1----:R-:W-:Y:S02]  /*0140*/  IMAD.MOV.U32 R2, RZ, RZ, RZ ;  /* 0x000000ffff027224 */ /* 0x002fe400078e00ff */
[----:B--2---:R-:W-:-:S04]  /*0150*/  IMAD.MOV R6, RZ, RZ, -R3 ;  /* 0x000000ffff067224 */ /* 0x004fc800078e0a03 */
[----:B------:R-:W-:Y:S02]  /*0160*/  IMAD R9, R6, R7, RZ ;  /* 0x0000000706097224 */ /* 0x000fe400078e02ff */
[----:B------:R-:W-:Y:S02]  /*0170*/  IMAD.MOV.U32 R6, RZ, RZ, R8 ;  /* 0x000000ffff067224 */ /* 0x000fe400078e0008 */
[----:B------:R-:W-:-:S06]  /*0180*/  IMAD.HI.U32 R3, R3, R9, R2 ;  /* 0x0000000903037227 */ /* 0x000fcc00078e0002 */
[----:B------:R-:W-:-:S04]  /*0190*/  IMAD.HI.U32 R3, R3, R6, RZ ;  /* 0x0000000603037227 */ /* 0x000fc800078e00ff */
[----:B------:R-:W-:-:S05]  /*01a0*/  IMAD R0, R3, R0, R6 ;  /* 0x0000000003007224 */ /* 0x000fca00078e0206 */
[----:B------:R-:W-:-:S13]  /*01b0*/  ISETP.GT.U32.AND P1, PT, R7, R0, PT ;  /* 0x000000000700720c */ /* 0x000fda0003f24070 */
[-C--:B------:R-:W-:Y:S01]  /*01c0*/  @!P1 IADD3 R0, PT, PT, R0, -R7.reuse, RZ ;  /* 0x8000000700009210 */ /* 0x080fe20007ffe0ff */
[----:B------:R-:W-:Y:S01]  /*01d0*/  @!P1 VIADD R3, R3, 0x1 ;  /* 0x0000000103039836 */ /* 0x000fe20000000000 */
[----:B------:R-:W-:Y:S02]  /*01e0*/  ISETP.NE.AND P1, PT, R4, RZ, PT ;  /* 0x000000ff0400720c */ /* 0x000fe40003f25270 */
[----:B------:R-:W-:Y:S02]  /*01f0*/  ISETP.GE.U32.AND P0, PT, R0, R7, PT ;  /* 0x000000070000720c */ /* 0x000fe40003f06070 */
[----:B------:R-:W-:-:S04]  /*0200*/  LOP3.LUT R0, R5, R4, RZ, 0x3c, !PT ;  /* 0x0000000405007212 */ /* 0x000fc800078e3cff */
[----:B------:R-:W-:Y:S01]  /*0210*/  ISETP.GE.AND P2, PT, R0, RZ, PT ;  /* 0x000000ff0000720c */ /* 0x000fe20003f46270 */
[----:B------:R-:W-:-:S06]  /*0220*/  VIADD R0, R52, 0xf ;  /* 0x0000000f34007836 */ /* 0x000fcc0000000000 */
[----:B------:R-:W-:-:S04]  /*0230*/  @P0 VIADD R3, R3, 0x1 ;  /* 0x0000000103030836 */ /* 0x000fc80000000000 */
[----:B------:R-:W-:Y:S01]  /*0240*/  IMAD.MOV.U32 R2, RZ, RZ, R3 ;  /* 0x000000ffff027224 */ /* 0x000fe200078e0003 */
[----:B------:R-:W-:-:S03]  /*0250*/  SHF.R.S32.HI R3, RZ, 0x1f, R0 ;  /* 0x0000001fff037819 */ /* 0x000fc60000011400 */
[----:B------:R-:W-:Y:S01]  /*0260*/  @!P2 IMAD.MOV R2, RZ, RZ, -R2 ;  /* 0x000000ffff02a224 */ /* 0x000fe200078e0a02 */
[----:B------:R-:W-:Y:S02]  /*0270*/  @!P1 LOP3.LUT R2, RZ, R4, RZ, 0x33, !PT ;  /* 0x00000004ff029212 */ /* 0x000fe400078e33ff */
[----:B------:R-:W-:-:S03]  /*0280*/  LEA.HI R3, R3, R0, RZ, 0x4 ;  /* 0x0000000003037211 */ /* 0x000fc600078f20ff */
[C---:B------:R-:W-:Y:S01]  /*0290*/  IMAD.SHL.U32 R6, R2.reuse, 0x8, RZ ;  /* 0x0000000802067824 */ /* 0x040fe200078e00ff */
[----:B------:R-:W-:-:S04]  /*02a0*/  IADD3 R2, PT, PT, -R2, RZ, RZ ;  /* 0x000000ff02027210 */ /* 0x000fc80007ffe1ff */
[----:B------:R-:W-:Y:S01]  /*02b0*/  LEA.HI.SX32 R3, R3, -R6, 0x1c ;  /* 0x8000000603037211 */ /* 0x000fe200078fe2ff */
[----:B------:R-:W-:-:S03]  /*02c0*/  IMAD R8, R4, R2, R5 ;  /* 0x0000000204087224 */ /* 0x000fc600078e0205 */
[----:B------:R-:W-:-:S04]  /*02d0*/  VIMNMX R11, PT, PT, R3, 0x8, PT ;  /* 0x00000008030b7848 */ /* 0x000fc80003fe0100 */
[-C--:B------:R-:W-:Y:S02]  /*02e0*/  IABS R7, R11.reuse ;  /* 0x0000000b00077213 */ /* 0x080fe40000000000 */
[----:B------:R-:W-:Y:S02]  /*02f0*/  IABS R4, R11 ;  /* 0x0000000b00047213 */ /* 0x000fe40000000000 */
[----:B------:R-:W1:Y:S08]  /*0300*/  I2F.RP R0, R7 ;  /* 0x0000000700007306 */ /* 0x000e700000209400 */
[----:B-1----:R-:W1:Y:S02]  /*0310*/  MUFU.RCP R0, R0 ;  /* 0x0000000000007308 */ /* 0x002e640000001000 */
[----:B-1----:R-:W-:-:S02]  /*0320*/  VIADD R3, R0, 0xffffffe ;  /* 0x0ffffffe00037836 */ /* 0x002fc40000000000 */
[----:B------:R-:W-:-:S04]  /*0330*/  IMAD.MOV R0, RZ, RZ, -R4 ;  /* 0x000000ffff007224 */ /* 0x000fc800078e0a04 */
[----:B------:R-:W1:Y:S02]  /*0340*/  F2I.FTZ.U32.TRUNC.NTZ R3, R3 ;  /* 0x0000000300037305 */ /* 0x000e64000021f000 */
[----:B-1----:R-:W-:-:S04]  /*0350*/  IMAD.MOV R9, RZ, RZ, -R3 ;  /* 0x000000ffff097224 */ /* 0x002fc800078e0a03 */
[----:B------:R-:W-:Y:S01]  /*0360*/  IMAD.MOV.U32 R2, RZ, RZ, R9 ;  /* 0x000000ffff027224 */ /* 0x000fe200078e0009 */
[----:B------:R-:W-:-:S03]  /*0370*/  IABS R9, R8 ;  /* 0x0000000800097213 */ /* 0x000fc60000000000 */
[----:B------:R-:W-:Y:S02]  /*0380*/  IMAD R5, R2, R7, RZ ;  /* 0x0000000702057224 */ /* 0x000fe400078e02ff */
[----:B------:R-:W-:-:S04]  /*0390*/  IMAD.MOV.U32 R2, RZ, RZ, RZ ;  /* 0x000000ffff027224 */ /* 0x000fc800078e00ff */
[----:B------:R-:W-:Y:S01]  /*03a0*/  IMAD.HI.U32 R2, R3, R5, R2 ;  /* 0x0000000503027227 */ /* 0x000fe200078e0002 */
[----:B------:R-:W-:-:S04]  /*03b0*/  LOP3.LUT R3, R8, R11, RZ, 0x3c, !PT ;  /* 0x0000000b08037212 */ /* 0x000fc800078e3cff */
[----:B------:R-:W-:Y:S01]  /*03c0*/  ISETP.GE.AND P2, PT, R3, RZ, PT ;  /* 0x000000ff0300720c */ /* 0x000fe20003f46270 */
[----:B------:R-:W-:Y:S01]  /*03d0*/  IMAD.HI.U32 R2, R2, R9, RZ ;  /* 0x0000000902027227 */ /* 0x000fe200078e00ff */
[----:B------:R-:W1:Y:S03]  /*03e0*/  LDC R3, c[0x0][0x3a0] ;  /* 0x0000e800ff037b82 */ /* 0x000e660000000800 */
[----:B------:R-:W-:-:S05]  /*03f0*/  IMAD R0, R2, R0, R9 ;  /* 0x0000000002007224 */ /* 0x000fca00078e0209 */
[----:B------:R-:W-:-:S13]  /*0400*/  ISETP.GT.U32.AND P1, PT, R7, R0, PT ;  /* 0x000000000700720c */ /* 0x000fda0003f24070 */
[----:B------:R-:W-:Y:S02]  /*0410*/  @!P1 IMAD.IADD R0, R0, 0x1, -R7 ;  /* 0x0000000100009824 */ /* 0x000fe400078e0a07 */
[----:B------:R-:W-:Y:S01]  /*0420*/  @!P1 VIADD R2, R2, 0x1 ;  /* 0x0000000102029836 */ /* 0x000fe20000000000 */
[----:B------:R-:W-:Y:S01]  /*0430*/  ISETP.NE.AND P1, PT, R11, RZ, PT ;  /* 0x000000ff0b00720c */ /* 0x000fe20003f25270 */
[----:B-1----:R-:W-:Y:S01]  /*0440*/  VIADD R3, R3, 0x7f ;  /* 0x0000007f03037836 */ /* 0x002fe20000000000 */
[----:B------:R-:W-:Y:S02]  /*0450*/  ISETP.GE.U32.AND P0, PT, R0, R7, PT ;  /* 0x000000070000720c */ /* 0x000fe40003f06070 */
[----:B------:R-:W1:Y:S11]  /*0460*/  S2R R0, SR_TID.X ;  /* 0x0000000000007919 */ /* 0x000e760000002100 */
[----:B------:R-:W-:Y:S01]  /*0470*/  @P0 VIADD R2, R2, 0x1 ;  /* 0x0000000102020836 */ /* 0x000fe20000000000 */
[----:B------:R-:W-:-:S04]  /*0480*/  ISETP.GT.AND P0, PT, R3, 0x7f, PT ;  /* 0x0000007f0300780c */ /* 0x000fc80003f04270 */
[----:B------:R-:W-:Y:S02]  /*0490*/  @!P2 IADD3 R2, PT, PT, -R2, RZ, RZ ;  /* 0x000000ff0202a210 */ /* 0x000fe40007ffe1ff */
[----:B------:R-:W-:-:S04]  /*04a0*/  @!P1 LOP3.LUT R2, RZ, R11, RZ, 0x33, !PT ;  /* 0x0000000bff029212 */ /* 0x000fc800078e33ff */
[----:B------:R-:W-:Y:S01]  /*04b0*/  SHF.L.U32 R86, R2, 0x6, RZ ;  /* 0x0000000602567819 */ /* 0x000fe200000006ff */
[----:B------:R-:W-:Y:S02]  /*04c0*/  IMAD.MOV R4, RZ, RZ, -R2 ;  /* 0x000000ffff047224 */ /* 0x000fe400078e0a02 */
[----:B------:R-:W-:Y:S02]  /*04d0*/  @!P0 PRMT R10, RZ, 0x7610, R10 ;  /* 0x00007610ff0a8816 */ /* 0x000fe4000000000a */
[--C-:B------:R-:W-:Y:S01]  /*04e0*/  IMAD R4, R11, R4, R8.reuse ;  /* 0x000000040b047224 */ /* 0x100fe200078e0208 */
[----:B------:R-:W-:Y:S02]  /*04f0*/  @!P0 PRMT R8, RZ, 0x7610, R8 ;  /* 0x00007610ff088816 */ /* 0x000fe40000000008 */
[----:B------:R-:W-:Y:S01]  /*0500*/  @!P0 PRMT R10, R10, 0x5410, RZ ;  /* 0x000054100a0a8816 */ /* 0x000fe200000000ff */
[----:B------:R-:W-:Y:S01]  /*0510*/  IMAD.IADD R4, R6, 0x1, R4 ;  /* 0x0000000106047824 */ /* 0x000fe200078e0204 */
[C---:B-1----:R-:W-:Y:S01]  /*0520*/  LOP3.LUT R5, R0.reuse, 0xf, RZ, 0xc0, !PT ;  /* 0x0000000f00057812 */ /* 0x042fe200078ec0ff */
[C---:B------:R-:W-:Y:S01]  /*0530*/  @!P0 IMAD.SHL.U32 R85, R0.reuse, 0x20, RZ ;  /* 0x0000002000558824 */ /* 0x040fe200078e00ff */
[----:B------:R-:W-:Y:S01]  /*0540*/  SHF.R.U32.HI R83, RZ, 0x4, R0 ;  /* 0x00000004ff537819 */ /* 0x000fe20000011600 */
[C---:B------:R-:W-:Y:S01]  /*0550*/  @!P0 IMAD.SHL.U32 R84, R0.reuse, 0x40, RZ ;  /* 0x0000004000548824 */ /* 0x040fe200078e00ff */
[----:B------:R-:W-:Y:S01]  /*0560*/  LOP3.LUT R81, R0, 0x80, RZ, 0xc0, !PT ;  /* 0x0000008000517812 */ /* 0x000fe200078ec0ff */
[----:B------:R-:W-:Y:S01]  /*0570*/  IMAD R80, R4, 0x10, R5 ;  /* 0x0000001004507824 */ /* 0x000fe200078e0205 */
[----:B------:R-:W-:-:S02]  /*0580*/  LEA.HI R82, R0, 0x30, RZ, 0x1c ;  /* 0x0000003000527811 */ /* 0x000fc400078fe0ff */
[----:B------:R-:W-:Y:S02]  /*0590*/  SGXT.U32 R83, R83, 0x4 ;  /* 0x000000045353781a */ /* 0x000fe40000000000 */
[----:B------:R-:W-:Y:S02]  /*05a0*/  @!P0 PRMT R8, R8, 0x5410, RZ ;  /* 0x0000541008088816 */ /* 0x000fe400000000ff */
[----:B------:R-:W-:Y:S01]  /*05b0*/  @!P0 LOP3.LUT R85, R85, 0x60, RZ, 0xc0, !PT ;  /* 0x0000006055558812 */ /* 0x000fe200078ec0ff */
[----:B0--3--:R-:W-:Y:S06]  /*05c0*/  @!P0 BRA `(.L_x_0) ;  /* 0x0000003400548947 */ /* 0x009fec0003800000 */
[----:B------:R-:W-:Y:S01]  /*05d0*/  IABS R15, R52 ;  /* 0x00000034000f7213 */ /* 0x000fe20000000000 */
[C---:B------:R-:W-:Y:S01]  /*05e0*/  IMAD.SHL.U32 R85, R0.reuse, 0x20, RZ ;  /* 0x0000002000557824 */ /* 0x040fe200078e00ff */
[----:B------:R-:W-:Y:S01]  /*05f0*/  IABS R2, R53 ;  /* 0x0000003500027213 */ /* 0x000fe20000000000 */
[C---:B------:R-:W-:Y:S01]  /*0600*/  IMAD.SHL.U32 R84, R0.reuse, 0x40, RZ ;  /* 0x0000004000547824 */ /* 0x040fe200078e00ff */
[----:B------:R-:W0:Y:S01]  /*0610*/  I2F.RP R9, R15 ;  /* 0x0000000f00097306 */ /* 0x000e220000209400 */
[----:B------:R-:W-:Y:S01]  /*0620*/  LEA.HI R14, R81, R86, RZ, 0x19 ;  /* 0x00000056510e7211 */ /* 0x000fe200078fc8ff */
[----:B------:R-:W-:Y:S01]  /*0630*/  IMAD.SHL.U32 R89, R0, 0x2, RZ ;  /* 0x0000000200597824 */ /* 0x000fe200078e00ff */
[----:B------:R-:W-:Y:S01]  /*0640*/  ISETP.NE.AND P3, PT, R52, RZ, PT ;  /* 0x000000ff3400720c */ /* 0x000fe20003f65270 */
[----:B------:R-:W1:Y:S01]  /*0650*/  LDCU UR5, c[0x0][0x3a4] ;  /* 0x00007480ff0577ac */ /* 0x000e620008000800 */
[C---:B------:R-:W-:Y:S01]  /*0660*/  IADD3 R16, PT, PT, R14.reuse, 0x3e, RZ ;  /* 0x0000003e0e107810 */ /* 0x040fe20007ffe0ff */
[C---:B------:R-:W-:Y:S01]  /*0670*/  VIADD R17, R14.reuse, 0x3c ;  /* 0x0000003c0e117836 */ /* 0x040fe20000000000 */
[C---:B------:R-:W-:Y:S01]  /*0680*/  IADD3 R19, PT, PT, R14.reuse, 0x38, RZ ;  /* 0x000000380e137810 */ /* 0x040fe20007ffe0ff */
[----:B------:R-:W2:Y:S01]  /*0690*/  I2F.RP R8, R2 ;  /* 0x0000000200087306 */ /* 0x000ea20000209400 */
[----:B------:R-:W-:Y:S01]  /*06a0*/  VIADD R18, R14, 0x3a ;  /* 0x0000003a0e127836 */ /* 0x000fe20000000000 */
[----:B------:R-:W-:Y:S01]  /*06b0*/  ISETP.GE.AND P2, PT, R16, RZ, PT ;  /* 0x000000ff1000720c */ /* 0x000fe20003f46270 */
[C---:B------:R-:W-:Y:S01]  /*06c0*/  VIADD R22, R14.reuse, 0x24 ;  /* 0x000000240e167836 */ /* 0x040fe20000000000 */
[----:B------:R-:W-:Y:S01]  /*06d0*/  IABS R13, R19 ;  /* 0x00000013000d7213 */ /* 0x000fe20000000000 */
[C---:B------:R-:W-:Y:S01]  /*06e0*/  VIADD R20, R14.reuse, 0x26 ;  /* 0x000000260e147836 */ /* 0x040fe20000000000 */
[----:B------:R-:W-:Y:S01]  /*06f0*/  IABS R12, R18 ;  /* 0x00000012000c7213 */ /* 0x000fe20000000000 */
[C---:B------:R-:W-:Y:S01]  /*0700*/  VIADD R24, R14.reuse, 0xe ;  /* 0x0000000e0e187836 */ /* 0x040fe20000000000 */
[----:B0-----:R-:W0:Y:S01]  /*0710*/  MUFU.RCP R9, R9 ;  /* 0x0000000900097308 */ /* 0x001e220000001000 */
[----:B------:R-:W-:Y:S01]  /*0720*/  IABS R33, R22 ;  /* 0x0000001600217213 */ /* 0x000fe20000000000 */
[C---:B------:R-:W-:Y:S01]  /*0730*/  VIADD R26, R14.reuse, 0xc ;  /* 0x0000000c0e1a7836 */ /* 0x040fe20000000000 */
[----:B------:R-:W-:Y:S01]  /*0740*/  IABS R31, R20 ;  /* 0x00000014001f7213 */ /* 0x000fe20000000000 */
[C---:B------:R-:W-:Y:S01]  /*0750*/  VIADD R30, R14.reuse, 0x6 ;  /* 0x000000060e1e7836 */ /* 0x040fe20000000000 */
[----:B------:R-:W-:Y:S01]  /*0760*/  IABS R57, R24 ;  /* 0x0000001800397213 */ /* 0x000fe20000000000 */
[C---:B------:R-:W-:Y:S01]  /*0770*/  VIADD R28, R14.reuse, 0x8 ;  /* 0x000000080e1c7836 */ /* 0x040fe20000000000 */
[----:B------:R-:W-:Y:S01]  /*0780*/  IABS R59, R26 ;  /* 0x0000001a003b7213 */ /* 0x000fe20000000000 */
[----:B--2---:R-:W2:Y:S01]  /*0790*/  MUFU.RCP R8, R8 ;  /* 0x0000000800087308 */ /* 0x004ea20000001000 */
[----:B------:R-:W-:Y:S01]  /*07a0*/  IABS R65, R30 ;  /* 0x0000001e00417213 */ /* 0x000fe20000000000 */
[----:B------:R-:W-:Y:S01]  /*07b0*/  VIADD R32, R14, 0x4 ;  /* 0x000000040e207836 */ /* 0x000fe20000000000 */
[----:B------:R-:W-:Y:S01]  /*07c0*/  IABS R63, R28 ;  /* 0x0000001c003f7213 */ /* 0x000fe20000000000 */
[----:B------:R-:W3:Y:S01]  /*07d0*/  LDC R93, c[0x0][0x3a8] ;  /* 0x0000ea00ff5d7b82 */ /* 0x000ee20000000800 */
[----:B------:R-:W-:-:S02]  /*07e0*/  IABS R69, R14 ;  /* 0x0000000e00457213 */ /* 0x000fc40000000000 */
[----:B------:R-:W-:Y:S01]  /*07f0*/  IABS R67, R32 ;  /* 0x0000002000437213 */ /* 0x000fe20000000000 */
[----:B0-----:R-:W-:Y:S01]  /*0800*/  VIADD R6, R9, 0xffffffe ;  /* 0x0ffffffe09067836 */ /* 0x001fe20000000000 */
[----:B------:R-:W-:Y:S02]  /*0810*/  LOP3.LUT R85, R85, 0x60, RZ, 0xc0, !PT ;  /* 0x0000006055557812 */ /* 0x000fe400078ec0ff */
[----:B------:R-:W-:Y:S01]  /*0820*/  LOP3.LUT R90, R0, 0x7, RZ, 0xc0, !PT ;  /* 0x00000007005a7812 */ /* 0x000fe200078ec0ff */
[----:B------:R0:W4:Y:S01]  /*0830*/  F2I.FTZ.U32.TRUNC.NTZ R7, R6 ;  /* 0x0000000600077305 */ /* 0x000122000021f000 */
[----:B------:R-:W-:Y:S02]  /*0840*/  LOP3.LUT R73, R84, 0x3800, RZ, 0xc0, !PT ;  /* 0x0000380054497812 */ /* 0x000fe400078ec0ff */
[----:B------:R-:W-:Y:S01]  /*0850*/  LOP3.LUT R87, R0, 0x7f, RZ, 0xc0, !PT ;  /* 0x0000007f00577812 */ /* 0x000fe200078ec0ff */
[----:B--2---:R-:W-:Y:S01]  /*0860*/  VIADD R4, R8, 0xffffffe ;  /* 0x0ffffffe08047836 */ /* 0x004fe20000000000 */
[----:B------:R-:W-:-:S02]  /*0870*/  IABS R8, R80 ;  /* 0x0000005000087213 */ /* 0x000fc40000000000 */
[C---:B------:R-:W-:Y:S01]  /*0880*/  LOP3.LUT R108, R83.reuse, 0x20, RZ, 0xfc, !PT ;  /* 0x00000020536c7812 */ /* 0x040fe200078efcff */
[----:B------:R-:W2:Y:S01]  /*0890*/  F2I.FTZ.U32.TRUNC.NTZ R5, R4 ;  /* 0x0000000400057305 */ /* 0x000ea2000021f000 */
[----:B0-----:R-:W-:Y:S01]  /*08a0*/  IMAD.MOV.U32 R6, RZ, RZ, RZ ;  /* 0x000000ffff067224 */ /* 0x001fe200078e00ff */
[----:B------:R-:W-:Y:S01]  /*08b0*/  LOP3.LUT R110, R83, 0x40, RZ, 0xfc, !PT ;  /* 0x00000040536e7812 */ /* 0x000fe200078efcff */
[----:B------:R-:W-:Y:S01]  /*08c0*/  IMAD.SHL.U32 R88, R87, 0x2, RZ ;  /* 0x0000000257587824 */ /* 0x000fe200078e00ff */
[C---:B------:R-:W-:Y:S02]  /*08d0*/  LOP3.LUT R112, R83.reuse, 0x50, RZ, 0xfc, !PT ;  /* 0x0000005053707812 */ /* 0x040fe400078efcff */
[----:B------:R-:W-:Y:S01]  /*08e0*/  LOP3.LUT R94, R83, 0x60, RZ, 0xfc, !PT ;  /* 0x00000060535e7812 */ /* 0x000fe200078efcff */
[----:B----4-:R-:W-:Y:S01]  /*08f0*/  IMAD.MOV R10, RZ, RZ, -R7 ;  /* 0x000000ffff0a7224 */ /* 0x010fe200078e0a07 */
[----:B------:R-:W-:Y:S01]  /*0900*/  LEA.HI R92, R0, 0x70, RZ, 0x1c ;  /* 0x00000070005c7811 */ /* 0x000fe200078fe0ff */
[----:B---3--:R-:W-:Y:S01]  /*0910*/  IMAD.SHL.U32 R105, R93, 0x80, RZ ;  /* 0x000000805d697824 */ /* 0x008fe200078e00ff */
[----:B------:R-:W-:Y:S01]  /*0920*/  LOP3.LUT R106, R83, 0x10, RZ, 0xfc, !PT ;  /* 0x00000010536a7812 */ /* 0x000fe200078efcff */
[----:B------:R-:W-:Y:S01]  /*0930*/  IMAD R11, R10, R15, RZ ;  /* 0x0000000f0a0b7224 */ /* 0x000fe200078e02ff */
[----:B------:R-:W-:Y:S01]  /*0940*/  IABS R10, R17 ;  /* 0x00000011000a7213 */ /* 0x000fe20000000000 */
[----:B------:R-:W-:-:S02]  /*0950*/  IMAD R107, R92, R93, RZ ;  /* 0x0000005d5c6b7224 */ /* 0x000fc400078e02ff */
[----:B------:R-:W-:-:S04]  /*0960*/  IMAD.HI.U32 R7, R7, R11, R6 ;  /* 0x0000000b07077227 */ /* 0x000fc800078e0006 */
[----:B--2---:R-:W-:Y:S02]  /*0970*/  IMAD.MOV R9, RZ, RZ, -R5 ;  /* 0x000000ffff097224 */ /* 0x004fe400078e0a05 */
[----:B------:R-:W-:-:S04]  /*0980*/  IMAD.HI.U32 R7, R7, R8, RZ ;  /* 0x0000000807077227 */ /* 0x000fc800078e00ff */
[----:B------:R-:W-:Y:S02]  /*0990*/  IMAD.MOV R4, RZ, RZ, -R7 ;  /* 0x000000ffff047224 */ /* 0x000fe400078e0a07 */
[----:B------:R-:W-:Y:S02]  /*09a0*/  IMAD R7, R9, R2, RZ ;  /* 0x0000000209077224 */ /* 0x000fe400078e02ff */
[C---:B------:R-:W-:Y:S02]  /*09b0*/  IMAD R8, R15.reuse, R4, R8 ;  /* 0x000000040f087224 */ /* 0x040fe400078e0208 */
[----:B------:R-:W-:Y:S02]  /*09c0*/  IMAD.MOV.U32 R4, RZ, RZ, RZ ;  /* 0x000000ffff047224 */ /* 0x000fe400078e00ff */
[----:B------:R-:W-:Y:S01]  /*09d0*/  IMAD R97, R82, R93, RZ ;  /* 0x0000005d52617224 */ /* 0x000fe200078e02ff */
[----:B------:R-:W-:Y:S01]  /*09e0*/  ISETP.GT.U32.AND P0, PT, R15, R8, PT ;  /* 0x000000080f00720c */ /* 0x000fe20003f04070 */
[----:B------:R-:W-:Y:S01]  /*09f0*/  IMAD.HI.U32 R5, R5, R7, R4 ;  /* 0x0000000705057227 */ /* 0x000fe200078e0004 */
[----:B------:R-:W-:-:S03]  /*0a00*/  IABS R7, R16 ;  /* 0x0000001000077213 */ /* 0x000fc60000000000 */
[----:B------:R-:W-:Y:S02]  /*0a10*/  VIADD R16, R14, 0x2a ;  /* 0x0000002a0e107836 */ /* 0x000fe40000000000 */
[----:B------:R-:W-:-:S03]  /*0a20*/  IMAD.HI.U32 R4, R5, R7, RZ ;  /* 0x0000000705047227 */ /* 0x000fc600078e00ff */
[----:B------:R-:W-:Y:S01]  /*0a30*/  IABS R27, R16 ;  /* 0x00000010001b7213 */ /* 0x000fe20000000000 */
[----:B------:R-:W-:-:S04]  /*0a40*/  IMAD.HI.U32 R6, R5, R10, RZ ;  /* 0x0000000a05067227 */ /* 0x000fc800078e00ff */
[----:B------:R-:W-:Y:S02]  /*0a50*/  @!P0 IMAD.IADD R8, R8, 0x1, -R15 ;  /* 0x0000000108088824 */ /* 0x000fe400078e0a0f */
[----:B------:R-:W-:Y:S02]  /*0a60*/  IMAD.MOV R9, RZ, RZ, -R4 ;  /* 0x000000ffff097224 */ /* 0x000fe400078e0a04 */
[----:B------:R-:W-:Y:S01]  /*0a70*/  IMAD.MOV R11, RZ, RZ, -R6 ;  /* 0x000000ffff0b7224 */ /* 0x000fe200078e0a06 */
[----:B------:R-:W-:Y:S01]  /*0a80*/  ISETP.GT.U32.AND P0, PT, R15, R8, PT ;  /* 0x000000080f00720c */ /* 0x000fe20003f04070 */
[C---:B------:R-:W-:Y:S02]  /*0a90*/  IMAD R7, R2.reuse, R9, R7 ;  /* 0x0000000902077224 */ /* 0x040fe400078e0207 */
[C---:B------:R-:W-:Y:S02]  /*0aa0*/  IMAD R9, R2.reuse, R11, R10 ;  /* 0x0000000b02097224 */ /* 0x040fe400078e020a */
[----:B------:R-:W-:Y:S01]  /*0ab0*/  IMAD.HI.U32 R4, R5, R12, RZ ;  /* 0x0000000c05047227 */ /* 0x000fe200078e00ff */
[----:B------:R-:W-:-:S02]  /*0ac0*/  ISETP.GT.U32.AND P4, PT, R2, R7, PT ;  /* 0x000000070200720c */ /* 0x000fc40003f84070 */
[----:B------:R-:W-:Y:S01]  /*0ad0*/  ISETP.GT.U32.AND P5, PT, R2, R9, PT ;  /* 0x000000090200720c */ /* 0x000fe20003fa4070 */
[----:B------:R-:W-:Y:S02]  /*0ae0*/  IMAD.MOV R11, RZ, RZ, -R4 ;  /* 0x000000ffff0b7224 */ /* 0x000fe400078e0a04 */
[----:B------:R-:W-:-:S04]  /*0af0*/  IMAD.HI.U32 R4, R5, R13, RZ ;  /* 0x0000000d05047227 */ /* 0x000fc800078e00ff */
[----:B------:R-:W-:Y:S01]  /*0b00*/  @!P0 IMAD.IADD R8, R8, 0x1, -R15 ;  /* 0x0000000108088824 */ /* 0x000fe200078e0a0f */
[----:B------:R-:W-:Y:S01]  /*0b10*/  ISETP.GE.AND P0, PT, R80, RZ, PT ;  /* 0x000000ff5000720c */ /* 0x000fe20003f06270 */
[----:B------:R-:W-:Y:S02]  /*0b20*/  IMAD R11, R2, R11, R12 ;  /* 0x0000000b020b7224 */ /* 0x000fe400078e020c */
[----:B------:R-:W-:Y:S01]  /*0b30*/  IMAD.MOV R10, RZ, RZ, -R4 ;  /* 0x000000ffff0a7224 */ /* 0x000fe200078e0a04 */
[----:B------:R-:W-:Y:S01]  /*0b40*/  MOV R4, R8 ;  /* 0x0000000800047202 */ /* 0x000fe20000000f00 */
[----:B------:R-:W-:Y:S01]  /*0b50*/  VIADD R12, R14, 0x36 ;  /* 0x000000360e0c7836 */ /* 0x000fe20000000000 */
[C---:B------:R-:W-:Y:S01]  /*0b60*/  ISETP.GT.U32.AND P1, PT, R2.reuse, R11, PT ;  /* 0x0000000b0200720c */ /* 0x040fe20003f24070 */
[--C-:B------:R-:W-:Y:S01]  /*0b70*/  @!P5 IMAD.IADD R9, R9, 0x1, -R2.reuse ;  /* 0x000000010909d824 */ /* 0x100fe200078e0a02 */
[----:B------:R-:W-:Y:S01]  /*0b80*/  ISETP.GE.AND P5, PT, R17, RZ, PT ;  /* 0x000000ff1100720c */ /* 0x000fe20003fa6270 */
[----:B------:R-:W-:Y:S01]  /*0b90*/  @!P4 IMAD.IADD R7, R7, 0x1, -R2 ;  /* 0x000000010707c824 */ /* 0x000fe200078e0a02 */
[----:B------:R-:W-:Y:S01]  /*0ba0*/  IABS R15, R12 ;  /* 0x0000000c000f7213 */ /* 0x000fe20000000000 */
[C---:B------:R-:W-:Y:S01]  /*0bb0*/  IMAD R13, R2.reuse, R10, R13 ;  /* 0x0000000a020d7224 */ /* 0x040fe200078e020d */
[C---:B------:R-:W-:Y:S01]  /*0bc0*/  ISETP.GT.U32.AND P4, PT, R2.reuse, R9, PT ;  /* 0x000000090200720c */ /* 0x040fe20003f84070 */
[----:B------:R-:W-:Y:S01]  /*0bd0*/  @!P0 IMAD.MOV R4, RZ, RZ, -R4 ;  /* 0x000000ffff048224 */ /* 0x000fe200078e0a04 */
[----:B------:R-:W-:Y:S01]  /*0be0*/  @!P3 LOP3.LUT R4, RZ, R52, RZ, 0x33, !PT ;  /* 0x00000034ff04b212 */ /* 0x000fe200078e33ff */
[----:B------:R-:W-:Y:S01]  /*0bf0*/  IMAD.HI.U32 R6, R5, R15, RZ ;  /* 0x0000000f05067227 */ /* 0x000fe200078e00ff */
[----:B------:R-:W-:-:S02]  /*0c00*/  ISETP.GT.U32.AND P6, PT, R2, R7, PT ;  /* 0x000000070200720c */ /* 0x000fc40003fc4070 */
[----:B------:R-:W-:Y:S01]  /*0c10*/  ISETP.GT.U32.AND P3, PT, R2, R13, PT ;  /* 0x0000000d0200720c */ /* 0x000fe20003f64070 */
[----:B------:R-:W-:Y:S01]  /*0c20*/  IMAD.MOV R6, RZ, RZ, -R6 ;  /* 0x000000ffff067224 */ /* 0x000fe200078e0a06 */
[----:B------:R-:W-:Y:S01]  /*0c30*/  IADD3 R8, PT, PT, R14, 0x32, RZ ;  /* 0x000000320e087810 */ /* 0x000fe20007ffe0ff */
[--C-:B------:R-:W-:Y:S01]  /*0c40*/  @!P1 IMAD.IADD R11, R11, 0x1, -R2.reuse ;  /* 0x000000010b0b9824 */ /* 0x100fe200078e0a02 */
[----:B------:R-:W-:Y:S01]  /*0c50*/  ISETP.GE.AND P1, PT, R18, RZ, PT ;  /* 0x000000ff1200720c */ /* 0x000fe20003f26270 */
[C---:B------:R-:W-:Y:S02]  /*0c60*/  IMAD R15, R2.reuse, R6, R15 ;  /* 0x00000006020f7224 */ /* 0x040fe400078e020f */
[--C-:B------:R-:W-:Y:S01]  /*0c70*/  @!P4 IMAD.IADD R9, R9, 0x1, -R2.reuse ;  /* 0x000000010909c824 */ /* 0x100fe200078e0a02 */
[----:B------:R-:W-:Y:S01]  /*0c80*/  ISETP.GT.U32.AND P0, PT, R2, R11, PT ;  /* 0x0000000b0200720c */ /* 0x000fe20003f04070 */
[----:B------:R-:W-:Y:S01]  /*0c90*/  VIADD R6, R14, 0x34 ;  /* 0x000000340e067836 */ /* 0x000fe20000000000 */
[----:B------:R-:W-:Y:S01]  /*0ca0*/  ISETP.GE.AND P4, PT, R12, RZ, PT ;  /* 0x000000ff0c00720c */ /* 0x000fe20003f86270 */
[--C-:B------:R-:W-:Y:S01]  /*0cb0*/  @!P6 IMAD.IADD R7, R7, 0x1, -R2.reuse ;  /* 0x000000010707e824 */ /* 0x100fe200078e0a02 */
[----:B------:R-:W-:Y:S01]  /*0cc0*/  ISETP.GE.AND P6, PT, R19, RZ, PT ;  /* 0x000000ff1300720c */ /* 0x000fe20003fc6270 */
[--C-:B------:R-:W-:Y:S01]  /*0cd0*/  @!P3 IMAD.IADD R13, R13, 0x1, -R2.reuse ;  /* 0x000000010d0db824 */ /* 0x100fe200078e0a02 */
[----:B------:R-:W-:Y:S01]  /*0ce0*/  IABS R17, R6 ;  /* 0x0000000600117213 */ /* 0x000fe20000000000 */
[----:B------:R-:W-:Y:S01]  /*0cf0*/  @!P5 IMAD.MOV R9, RZ, RZ, -R9 ;  /* 0x000000ffff09d224 */ /* 0x000fe200078e0a09 */
[C---:B------:R-:W-:Y:S01]  /*0d00*/  ISETP.GT.U32.AND P5, PT, R2.reuse, R15, PT ;  /* 0x0000000f0200720c */ /* 0x040fe20003fa4070 */
[----:B------:R-:W-:Y:S01]  /*0d10*/  @!P2 IMAD.MOV R7, RZ, RZ, -R7 ;  /* 0x000000ffff07a224 */ /* 0x000fe200078e0a07 */
[----:B------:R-:W-:Y:S01]  /*0d20*/  ISETP.GT.U32.AND P2, PT, R2, R13, PT ;  /* 0x0000000d0200720c */ /* 0x000fe20003f44070 */
[----:B------:R-:W-:Y:S01]  /*0d30*/  VIADD R12, R14, 0x2e ;  /* 0x0000002e0e0c7836 */ /* 0x000fe20000000000 */
[----:B------:R-:W-:Y:S01]  /*0d40*/  IABS R19, R8 ;  /* 0x0000000800137213 */ /* 0x000fe20000000000 */
[----:B------:R-:W-:Y:S01]  /*0d50*/  @!P0 IMAD.IADD R11, R11, 0x1, -R2 ;  /* 0x000000010b0b8824 */ /* 0x000fe200078e0a02 */
[----:B------:R-:W-:Y:S01]  /*0d60*/  ISETP.GE.AND P0, PT, R6, RZ, PT ;  /* 0x000000ff0600720c */ /* 0x000fe20003f06270 */
[----:B------:R-:W-:Y:S01]  /*0d70*/  IMAD.HI.U32 R6, R5, R17, RZ ;  /* 0x0000001105067227 */ /* 0x000fe200078e00ff */
[----:B------:R-:W-:-:S02]  /*0d80*/  IABS R23, R12 ;  /* 0x0000000c00177213 */ /* 0x000fc40000000000 */
[----:B------:R-:W-:Y:S01]  /*0d90*/  ISETP.GE.AND P3, PT, R8, RZ, PT ;  /* 0x000000ff0800720c */ /* 0x000fe20003f66270 */
[----:B------:R-:W-:Y:S01]  /*0da0*/  VIADD R10, R14, 0x30 ;  /* 0x000000300e0a7836 */ /* 0x000fe20000000000 */
[----:B------:R-:W-:Y:S01]  /*0db0*/  @!P1 IADD3 R11, PT, PT, -R11, RZ, RZ ;  /* 0x000000ff0b0b9210 */ /* 0x000fe20007ffe1ff */
[--C-:B------:R-:W-:Y:S02]  /*0dc0*/  @!P5 IMAD.IADD R15, R15, 0x1, -R2.reuse ;  /* 0x000000010f0fd824 */ /* 0x100fe400078e0a02 */
[----:B------:R-:W-:Y:S01]  /*0dd0*/  @!P2 IMAD.IADD R13, R13, 0x1, -R2 ;  /* 0x000000010d0da824 */ /* 0x000fe200078e0a02 */
[----:B------:R-:W-:Y:S01]  /*0de0*/  ISETP.GE.AND P2, PT, R12, RZ, PT ;  /* 0x000000ff0c00720c */ /* 0x000fe20003f46270 */
[----:B------:R-:W-:Y:S01]  /*0df0*/  IMAD.MOV R12, RZ, RZ, -R6 ;  /* 0x000000ffff0c7224 */ /* 0x000fe200078e0a06 */
[----:B------:R-:W-:Y:S01]  /*0e00*/  ISETP.GT.U32.AND P5, PT, R2, R15, PT ;  /* 0x0000000f0200720c */ /* 0x000fe20003fa4070 */
[----:B------:R-:W-:Y:S01]  /*0e10*/  IMAD.HI.U32 R8, R5, R19, RZ ;  /* 0x0000001305087227 */ /* 0x000fe200078e00ff */
[----:B------:R-:W-:-:S02]  /*0e20*/  IABS R21, R10 ;  /* 0x0000000a00157213 */ /* 0x000fc40000000000 */
[----:B------:R-:W-:Y:S01]  /*0e30*/  ISETP.GE.AND P1, PT, R10, RZ, PT ;  /* 0x000000ff0a00720c */ /* 0x000fe20003f26270 */
[----:B------:R-:W-:Y:S01]  /*0e40*/  IMAD R17, R2, R12, R17 ;  /* 0x0000000c02117224 */ /* 0x000fe200078e0211 */
[----:B------:R-:W-:Y:S01]  /*0e50*/  IADD3 R12, PT, PT, R14, 0x2c, RZ ;  /* 0x0000002c0e0c7810 */ /* 0x000fe20007ffe0ff */
[----:B------:R-:W-:Y:S02]  /*0e60*/  IMAD.MOV R8, RZ, RZ, -R8 ;  /* 0x000000ffff087224 */ /* 0x000fe400078e0a08 */
[----:B------:R-:W-:Y:S01]  /*0e70*/  @!P6 IMAD.MOV R13, RZ, RZ, -R13 ;  /* 0x000000ffff0de224 */ /* 0x000fe200078e0a0d */
[----:B------:R-:W-:Y:S01]  /*0e80*/  ISETP.GT.U32.AND P6, PT, R2, R17, PT ;  /* 0x000000110200720c */ /* 0x000fe20003fc4070 */
[----:B------:R-:W-:Y:S01]  /*0e90*/  IMAD.HI.U32 R6, R5, R21, RZ ;  /* 0x0000001505067227 */ /* 0x000fe200078e00ff */
[----:B------:R-:W-:-:S03]  /*0ea0*/  IABS R25, R12 ;  /* 0x0000000c00197213 */ /* 0x000fc60000000000 */
[C---:B------:R-:W-:Y:S02]  /*0eb0*/  IMAD R19, R2.reuse, R8, R19 ;  /* 0x0000000802137224 */ /* 0x040fe400078e0213 */
[----:B------:R-:W-:Y:S02]  /*0ec0*/  IMAD.MOV R6, RZ, RZ, -R6 ;  /* 0x000000ffff067224 */ /* 0x000fe400078e0a06 */
[----:B------:R-:W-:Y:S01]  /*0ed0*/  @!P5 IMAD.IADD R15, R15, 0x1, -R2 ;  /* 0x000000010f0fd824 */ /* 0x000fe200078e0a02 */
[C---:B------:R-:W-:Y:S01]  /*0ee0*/  ISETP.GT.U32.AND P5, PT, R2.reuse, R19, PT ;  /* 0x000000130200720c */ /* 0x040fe20003fa4070 */
[C---:B------:R-:W-:Y:S02]  /*0ef0*/  IMAD R21, R2.reuse, R6, R21 ;  /* 0x0000000602157224 */ /* 0x040fe400078e0215 */
[----:B------:R-:W-:Y:S01]  /*0f00*/  @!P6 IADD3 R17, PT, PT, R17, -R2, RZ ;  /* 0x800000021111e210 */ /* 0x000fe20007ffe0ff */
[----:B------:R-:W-:Y:S02]  /*0f10*/  IMAD.HI.U32 R6, R5, R25, RZ ;  /* 0x0000001905067227 */ /* 0x000fe400078e00ff */
[----:B------:R-:W-:-:S02]  /*0f20*/  ISETP.GT.U32.AND P6, PT, R2, R21, PT ;  /* 0x000000150200720c */ /* 0x000fc40003fc4070 */
[----:B------:R-:W-:Y:S02]  /*0f30*/  IMAD.MOV R6, RZ, RZ, -R6 ;  /* 0x000000ffff067224 */ /* 0x000fe400078e0a06 */
[----:B------:R-:W-:-:S04]  /*0f40*/  IMAD.HI.U32 R10, R5, R23, RZ ;  /* 0x00000017050a7227 */ /* 0x000fc800078e00ff */
[----:B------:R-:W-:Y:S01]  /*0f50*/  @!P5 IMAD.IADD R19, R19, 0x1, -R2 ;  /* 0x000000011313d824 */ /* 0x000fe200078e0a02 */
[C---:B------:R-:W-:Y:S01]  /*0f60*/  ISETP.GT.U32.AND P5, PT, R2.reuse, R17, PT ;  /* 0x000000110200720c */ /* 0x040fe20003fa4070 */
[----:B------:R-:W-:Y:S02]  /*0f70*/  IMAD R25, R2, R6, R25 ;  /* 0x0000000602197224 */ /* 0x000fe400078e0219 */
[----:B------:R-:W-:-:S04]  /*0f80*/  IMAD.HI.U32 R6, R5, R27, RZ ;  /* 0x0000001b05067227 */ /* 0x000fc800078e00ff */
[----:B------:R-:W-:Y:S01]  /*0f90*/  @!P6 IMAD.IADD R21, R21, 0x1, -R2 ;  /* 0x000000011515e824 */ /* 0x000fe200078e0a02 */
[C---:B------:R-:W-:Y:S01]  /*0fa0*/  ISETP.GT.U32.AND P6, PT, R2.reuse, R19, PT ;  /* 0x000000130200720c */ /* 0x040fe20003fc4070 */
[----:B------:R-:W-:Y:S02]  /*0fb0*/  IMAD.MOV R6, RZ, RZ, -R6 ;  /* 0x000000ffff067224 */ /* 0x000fe400078e0a06 */
[----:B------:R-:W-:Y:S02]  /*0fc0*/  IMAD.MOV R10, RZ, RZ, -R10 ;  /* 0x000000ffff0a7224 */ /* 0x000fe400078e0a0a */
[----:B------:R-:W-:Y:S02]  /*0fd0*/  @!P5 IMAD.IADD R17, R17, 0x1, -R2 ;  /* 0x000000011111d824 */ /* 0x000fe400078e0a02 */
[C---:B------:R-:W-:Y:S02]  /*0fe0*/  IMAD R27, R2.reuse, R6, R27 ;  /* 0x00000006021b7224 */ /* 0x040fe400078e021b */
[----:B------:R-:W-:Y:S01]  /*0ff0*/  @!P0 IMAD.MOV R17, RZ, RZ, -R17 ;  /* 0x000000ffff118224 */ /* 0x000fe200078e0a11 */
[C---:B------:R-:W-:Y:S01]  /*1000*/  ISETP.GT.U32.AND P0, PT, R2.reuse, R25, PT ;  /* 0x000000190200720c */ /* 0x040fe20003f04070 */
[----:B------:R-:W-:-:S02]  /*1010*/  IMAD R23, R2, R10, R23 ;  /* 0x0000000a02177224 */ /* 0x000fc400078e0217 */
[----:B------:R-:W-:Y:S01]  /*1020*/  @!P6 IMAD.IADD R19, R19, 0x1, -R2 ;  /* 0x000000011313e824 */ /* 0x000fe200078e0a02 */
[C---:B------:R-:W-:Y:S01]  /*1030*/  ISETP.GT.U32.AND P6, PT, R2.reuse, R27, PT ;  /* 0x0000001b0200720c */ /* 0x040fe20003fc4070 */
[----:B------:R-:W-:Y:S01]  /*1040*/  IMAD.HI.U32 R6, R5, R33, RZ ;  /* 0x0000002105067227 */ /* 0x000fe200078e00ff */
[----:B------:R-:W-:-:S03]  /*1050*/  ISETP.GT.U32.AND P5, PT, R2, R23, PT ;  /* 0x000000170200720c */ /* 0x000fc60003fa4070 */
[----:B------:R-:W-:Y:S02]  /*1060*/  VIADD R18, R14, 0x28 ;  /* 0x000000280e127836 */ /* 0x000fe40000000000 */
[----:B------:R-:W-:Y:S02]  /*1070*/  IMAD.MOV R6, RZ, RZ, -R6 ;  /* 0x000000ffff067224 */ /* 0x000fe400078e0a06 */
[--C-:B------:R-:W-:Y:S01]  /*1080*/  @!P0 IMAD.IADD R25, R25, 0x1, -R2.reuse ;  /* 0x0000000119198824 */ /* 0x100fe200078e0a02 */
[----:B------:R-:W-:Y:S01]  /*1090*/  IABS R29, R18 ;  /* 0x00000012001d7213 */ /* 0x000fe20000000000 */
[C---:B------:R-:W-:Y:S02]  /*10a0*/  IMAD R33, R2.reuse, R6, R33 ;  /* 0x0000000602217224 */ /* 0x040fe400078e0221 */
[----:B------:R-:W-:Y:S01]  /*10b0*/  @!P6 IMAD.IADD R27, R27, 0x1, -R2 ;  /* 0x000000011b1be824 */ /* 0x000fe200078e0a02 */
[----:B------:R-:W-:Y:S01]  /*10c0*/  ISETP.GT.U32.AND P6, PT, R2, R25, PT ;  /* 0x000000190200720c */ /* 0x000fe20003fc4070 */
[----:B------:R-:W-:-:S04]  /*10d0*/  IMAD.HI.U32 R10, R5, R31, RZ ;  /* 0x0000001f050a7227 */ /* 0x000fc800078e00ff */
[----:B------:R-:W-:-:S04]  /*10e0*/  IMAD.HI.U32 R8, R5, R29, RZ ;  /* 0x0000001d05087227 */ /* 0x000fc800078e00ff */
[----:B------:R-:W-:Y:S01]  /*10f0*/  @!P4 IMAD.MOV R15, RZ, RZ, -R15 ;  /* 0x000000ffff0fc224 */ /* 0x000fe200078e0a0f */
[----:B------:R-:W-:Y:S01]  /*1100*/  ISETP.GT.U32.AND P4, PT, R2, R21, PT ;  /* 0x000000150200720c */ /* 0x000fe20003f84070 */
[--C-:B------:R-:W-:Y:S01]  /*1110*/  @!P5 IMAD.IADD R23, R23, 0x1, -R2.reuse ;  /* 0x000000011717d824 */ /* 0x100fe200078e0a02 */
[----:B------:R-:W-:Y:S01]  /*1120*/  ISETP.GE.AND P5, PT, R12, RZ, PT ;  /* 0x000000ff0c00720c */ /* 0x000fe20003fa6270 */
[----:B------:R-:W-:Y:S01]  /*1130*/  @!P6 IMAD.IADD R25, R25, 0x1, -R2 ;  /* 0x000000011919e824 */ /* 0x000fe200078e0a02 */
[----:B------:R-:W-:Y:S01]  /*1140*/  ISETP.GT.U32.AND P6, PT, R2, R33, PT ;  /* 0x000000210200720c */ /* 0x000fe20003fc4070 */
[----:B------:R-:W-:Y:S01]  /*1150*/  IMAD.MOV R10, RZ, RZ, -R10 ;  /* 0x000000ffff0a7224 */ /* 0x000fe200078e0a0a */
[----:B------:R-:W-:Y:S01]  /*1160*/  IADD3 R12, PT, PT, R14, 0x22, RZ ;  /* 0x000000220e0c7810 */ /* 0x000fe20007ffe0ff */
[----:B------:R-:W-:Y:S01]  /*1170*/  @!P3 IMAD.MOV R19, RZ, RZ, -R19 ;  /* 0x000000ffff13b224 */ /* 0x000fe200078e0a13 */
[----:B------:R-:W-:Y:S01]  /*1180*/  IADD3 R8, PT, PT, -R8, RZ, RZ ;  /* 0x000000ff08087210 */ /* 0x000fe20007ffe1ff */
[----:B------:R-:W-:Y:S01]  /*1190*/  IMAD R31, R2, R10, R31 ;  /* 0x0000000a021f7224 */ /* 0x000fe200078e021f */
[----:B------:R-:W-:Y:S01]  /*11a0*/  IABS R35, R12 ;  /* 0x0000000c00237213 */ /* 0x000fe20000000000 */
[----:B------:R-:W-:Y:S01]  /*11b0*/  VIADD R10, R14, 0x20 ;  /* 0x000000200e0a7836 */ /* 0x000fe20000000000 */
[C---:B------:R-:W-:Y:S01]  /*11c0*/  ISETP.GT.U32.AND P0, PT, R2.reuse, R23, PT ;  /* 0x000000170200720c */ /* 0x040fe20003f04070 */
[C---:B------:R-:W-:Y:S01]  /*11d0*/  IMAD R29, R2.reuse, R8, R29 ;  /* 0x00000008021d7224 */ /* 0x040fe200078e021d */
[----:B------:R-:W-:Y:S01]  /*11e0*/  ISETP.GT.U32.AND P3, PT, R2, R27, PT ;  /* 0x0000001b0200720c */ /* 0x000fe20003f64070 */
[----:B------:R-:W-:Y:S01]  /*11f0*/  IMAD.HI.U32 R6, R5, R35, RZ ;  /* 0x0000002305067227 */ /* 0x000fe200078e00ff */
[----:B------:R-:W-:-:S02]  /*1200*/  IABS R37, R10 ;  /* 0x0000000a00257213 */ /* 0x000fc40000000000 */
[-C--:B------:R-:W-:Y:S01]  /*1210*/  @!P6 IADD3 R33, PT, PT, R33, -R2.reuse, RZ ;  /* 0x800000022121e210 */ /* 0x080fe20007ffe0ff */
[----:B------:R-:W-:Y:S01]  /*1220*/  @!P4 IMAD.IADD R21, R21, 0x1, -R2 ;  /* 0x000000011515c824 */ /* 0x000fe200078e0a02 */
[C---:B------:R-:W-:Y:S01]  /*1230*/  ISETP.GT.U32.AND P4, PT, R2.reuse, R29, PT ;  /* 0x0000001d0200720c */ /* 0x040fe20003f84070 */
[----:B------:R-:W-:Y:S01]  /*1240*/  IMAD.MOV R8, RZ, RZ, -R6 ;  /* 0x000000ffff087224 */ /* 0x000fe200078e0a06 */
[C---:B------:R-:W-:Y:S01]  /*1250*/  ISETP.GT.U32.AND P6, PT, R2.reuse, R33, PT ;  /* 0x000000210200720c */ /* 0x040fe20003fc4070 */
[----:B------:R-:W-:Y:S02]  /*1260*/  IMAD.HI.U32 R6, R5, R37, RZ ;  /* 0x0000002505067227 */ /* 0x000fe400078e00ff */
[----:B------:R-:W-:Y:S02]  /*1270*/  @!P0 IADD3 R23, PT, PT, R23, -R2, RZ ;  /* 0x8000000217178210 */ /* 0x000fe40007ffe0ff */
[----:B------:R-:W-:Y:S01]  /*1280*/  @!P1 IMAD.MOV R21, RZ, RZ, -R21 ;  /* 0x000000ffff159224 */ /* 0x000fe200078e0a15 */
[C---:B------:R-:W-:Y:S01]  /*1290*/  ISETP.GT.U32.AND P1, PT, R2.reuse, R31, PT ;  /* 0x0000001f0200720c */ /* 0x040fe20003f24070 */
[----:B------:R-:W-:Y:S01]  /*12a0*/  IMAD R35, R2, R8, R35 ;  /* 0x0000000802237224 */ /* 0x000fe200078e0223 */
[----:B------:R-:W-:Y:S01]  /*12b0*/  ISETP.GE.AND P0, PT, R16, RZ, PT ;  /* 0x000000ff1000720c */ /* 0x000fe20003f06270 */
[----:B------:R-:W-:-:S02]  /*12c0*/  IMAD.MOV R8, RZ, RZ, -R6 ;  /* 0x000000ffff087224 */ /* 0x000fc400078e0a06 */
[--C-:B------:R-:W-:Y:S02]  /*12d0*/  @!P4 IMAD.IADD R29, R29, 0x1, -R2.reuse ;  /* 0x000000011d1dc824 */ /* 0x100fe400078e0a02 */
[C---:B------:R-:W-:Y:S02]  /*12e0*/  IMAD R37, R2.reuse, R8, R37 ;  /* 0x0000000802257224 */ /* 0x040fe400078e0225 */
[--C-:B------:R-:W-:Y:S01]  /*12f0*/  @!P6 IMAD.IADD R33, R33, 0x1, -R2.reuse ;  /* 0x000000012121e824 */ /* 0x100fe200078e0a02 */
[C---:B------:R-:W-:Y:S01]  /*1300*/  ISETP.GT.U32.AND P4, PT, R2.reuse, R29, PT ;  /* 0x0000001d0200720c */ /* 0x040fe20003f84070 */
[----:B------:R-:W-:Y:S01]  /*1310*/  @!P5 IMAD.MOV R25, RZ, RZ, -R25 ;  /* 0x000000ffff19d224 */ /* 0x000fe200078e0a19 */
[C---:B------:R-:W-:Y:S01]  /*1320*/  ISETP.GT.U32.AND P6, PT, R2.reuse, R37, PT ;  /* 0x000000250200720c */ /* 0x040fe20003fc4070 */
[--C-:B------:R-:W-:Y:S01]  /*1330*/  @!P1 IMAD.IADD R31, R31, 0x1, -R2.reuse ;  /* 0x000000011f1f9824 */ /* 0x100fe200078e0a02 */
[----:B------:R-:W-:Y:S01]  /*1340*/  ISETP.GT.U32.AND P5, PT, R2, R35, PT ;  /* 0x000000230200720c */ /* 0x000fe20003fa4070 */
[----:B------:R-:W-:Y:S01]  /*1350*/  @!P2 IMAD.MOV R23, RZ, RZ, -R23 ;  /* 0x000000ffff17a224 */ /* 0x000fe200078e0a17 */
[----:B------:R-:W-:Y:S01]  /*1360*/  ISETP.GE.AND P1, PT, R22, RZ, PT ;  /* 0x000000ff1600720c */ /* 0x000fe20003f26270 */
[--C-:B------:R-:W-:Y:S01]  /*1370*/  @!P3 IMAD.IADD R27, R27, 0x1, -R2.reuse ;  /* 0x000000011b1bb824 */ /* 0x100fe200078e0a02 */
[----:B------:R-:W-:Y:S01]  /*1380*/  ISETP.GT.U32.AND P2, PT, R2, R31, PT ;  /* 0x0000001f0200720c */ /* 0x000fe20003f44070 */
[----:B------:R-:W-:Y:S01]  /*1390*/  VIADD R8, R14, 0x1c ;  /* 0x0000001c0e087836 */ /* 0x000fe20000000000 */
[----:B------:R-:W-:Y:S01]  /*13a0*/  ISETP.GE.AND P3, PT, R18, RZ, PT ;  /* 0x000000ff1200720c */ /* 0x000fe20003f66270 */
[C---:B------:R-:W-:Y:S01]  /*13b0*/  VIADD R6, R14.reuse, 0x1e ;  /* 0x0000001e0e067836 */ /* 0x040fe20000000000 */
[----:B------:R-:W-:Y:S01]  /*13c0*/  IADD3 R18, PT, PT, R14, 0x14, RZ ;  /* 0x000000140e127810 */ /* 0x000fe20007ffe0ff */
[--C-:B------:R-:W-:Y:S01]  /*13d0*/  @!P4 IMAD.IADD R29, R29, 0x1, -R2.reuse ;  /* 0x000000011d1dc824 */ /* 0x100fe200078e0a02 */
[----:B------:R-:W-:Y:S01]  /*13e0*/  IABS R41, R8 ;  /* 0x0000000800297213 */ /* 0x000fe20000000000 */
[--C-:B------:R-:W-:Y:S01]  /*13f0*/  @!P6 IMAD.IADD R37, R37, 0x1, -R2.reuse ;  /* 0x000000012525e824 */ /* 0x100fe200078e0a02 */
[----:B------:R-:W-:Y:S01]  /*1400*/  ISETP.GE.AND P4, PT, R20, RZ, PT ;  /* 0x000000ff1400720c */ /* 0x000fe20003f86270 */
[----:B------:R-:W-:Y:S01]  /*1410*/  @!P5 IMAD.IADD R35, R35, 0x1, -R2 ;  /* 0x000000012323d824 */ /* 0x000fe200078e0a02 */
[----:B------:R-:W-:Y:S01]  /*1420*/  ISETP.GE.AND P5, PT, R8, RZ, PT ;  /* 0x000000ff0800720c */ /* 0x000fe20003fa6270 */
[----:B------:R-:W-:Y:S01]  /*1430*/  IMAD.HI.U32 R8, R5, R41, RZ ;  /* 0x0000002905087227 */ /* 0x000fe200078e00ff */
[----:B------:R-:W-:-:S02]  /*1440*/  ISETP.GT.U32.AND P6, PT, R2, R37, PT ;  /* 0x000000250200720c */ /* 0x000fc40003fc4070 */
[----:B------:R-:W-:Y:S01]  /*1450*/  IABS R39, R6 ;  /* 0x0000000600277213 */ /* 0x000fe20000000000 */
[----:B------:R-:W-:Y:S01]  /*1460*/  @!P3 IMAD.MOV R29, RZ, RZ, -R29 ;  /* 0x000000ffff1db224 */ /* 0x000fe200078e0a1d */
[----:B------:R-:W-:Y:S01]  /*1470*/  @!P2 IADD3 R31, PT, PT, R31, -R2, RZ ;  /* 0x800000021f1fa210 */ /* 0x000fe20007ffe0ff */
[----:B------:R-:W-:Y:S01]  /*1480*/  IMAD.MOV R8, RZ, RZ, -R8 ;  /* 0x000000ffff087224 */ /* 0x000fe200078e0a08 */
[----:B------:R-:W-:Y:S01]  /*1490*/  ISETP.GE.AND P2, PT, R6, RZ, PT ;  /* 0x000000ff0600720c */ /* 0x000fe20003f46270 */
[----:B------:R-:W-:Y:S01]  /*14a0*/  IMAD.HI.U32 R6, R5, R39, RZ ;  /* 0x0000002705067227 */ /* 0x000fe200078e00ff */
[----:B------:R-:W-:Y:S02]  /*14b0*/  ISETP.GE.AND P3, PT, R10, RZ, PT ;  /* 0x000000ff0a00720c */ /* 0x000fe40003f66270 */
[----:B------:R-:W-:Y:S01]  /*14c0*/  IABS R49, R18 ;  /* 0x0000001200317213 */ /* 0x000fe20000000000 */
[----:B------:R-:W-:Y:S01]  /*14d0*/  VIADD R10, R14, 0x1a ;  /* 0x0000001a0e0a7836 */ /* 0x000fe20000000000 */
[----:B------:R-:W-:Y:S01]  /*14e0*/  IADD3 R6, PT, PT, -R6, RZ, RZ ;  /* 0x000000ff06067210 */ /* 0x000fe20007ffe1ff */
[----:B------:R-:W-:Y:S01]  /*14f0*/  @!P0 IMAD.MOV R27, RZ, RZ, -R27 ;  /* 0x000000ffff1b8224 */ /* 0x000fe200078e0a1b */
[----:B------:R-:W-:Y:S01]  /*1500*/  ISETP.GE.AND P0, PT, R12, RZ, PT ;  /* 0x000000ff0c00720c */ /* 0x000fe20003f06270 */
[----:B------:R-:W-:Y:S01]  /*1510*/  IMAD R41, R2, R8, R41 ;  /* 0x0000000802297224 */ /* 0x000fe200078e0229 */
[----:B------:R-:W-:Y:S01]  /*1520*/  IABS R43, R10 ;  /* 0x0000000a002b7213 */ /* 0x000fe20000000000 */
[----:B------:R-:W-:-:S02]  /*1530*/  VIADD R12, R14, 0x18 ;  /* 0x000000180e0c7836 */ /* 0x000fc40000000000 */
[----:B------:R-:W-:Y:S01]  /*1540*/  @!P4 IMAD.MOV R31, RZ, RZ, -R31 ;  /* 0x000000ffff1fc224 */ /* 0x000fe200078e0a1f */
[C---:B------:R-:W-:Y:S01]  /*1550*/  ISETP.GT.U32.AND P4, PT, R2.reuse, R35, PT ;  /* 0x000000230200720c */ /* 0x040fe20003f84070 */
[----:B------:R-:W-:Y:S01]  /*1560*/  @!P6 IMAD.IADD R37, R37, 0x1, -R2 ;  /* 0x000000012525e824 */ /* 0x000fe200078e0a02 */
[C---:B------:R-:W-:Y:S01]  /*1570*/  ISETP.GT.U32.AND P6, PT, R2.reuse, R41, PT ;  /* 0x000000290200720c */ /* 0x040fe20003fc4070 */
[----:B------:R-:W-:Y:S01]  /*1580*/  IMAD R39, R2, R6, R39 ;  /* 0x0000000602277224 */ /* 0x000fe200078e0227 */
[----:B------:R-:W-:Y:S01]  /*1590*/  IABS R45, R12 ;  /* 0x0000000c002d7213 */ /* 0x000fe20000000000 */
[----:B------:R-:W-:Y:S02]  /*15a0*/  VIADD R16, R14, 0x16 ;  /* 0x000000160e107836 */ /* 0x000fe40000000000 */
[----:B------:R-:W-:-:S03]  /*15b0*/  IMAD.HI.U32 R6, R5, R43, RZ ;  /* 0x0000002b05067227 */ /* 0x000fc600078e00ff */
[----:B------:R-:W-:Y:S01]  /*15c0*/  IABS R47, R16 ;  /* 0x00000010002f7213 */ /* 0x000fe20000000000 */
[----:B------:R-:W-:-:S04]  /*15d0*/  IMAD.HI.U32 R8, R5, R45, RZ ;  /* 0x0000002d05087227 */ /* 0x000fc800078e00ff */
[----:B------:R-:W-:Y:S02]  /*15e0*/  IMAD.MOV R6, RZ, RZ, -R6 ;  /* 0x000000ffff067224 */ /* 0x000fe400078e0a06 */
[----:B------:R-:W-:Y:S01]  /*15f0*/  @!P4 IMAD.IADD R35, R35, 0x1, -R2 ;  /* 0x000000012323c824 */ /* 0x000fe200078e0a02 */
[C---:B------:R-:W-:Y:S01]  /*1600*/  ISETP.GT.U32.AND P4, PT, R2.reuse, R39, PT ;  /* 0x000000270200720c */ /* 0x040fe20003f84070 */
[----:B------:R-:W-:Y:S02]  /*1610*/  IMAD.MOV R8, RZ, RZ, -R8 ;  /* 0x000000ffff087224 */ /* 0x000fe400078e0a08 */
[----:B------:R-:W-:Y:S02]  /*1620*/  IMAD R43, R2, R6, R43 ;  /* 0x00000006022b7224 */ /* 0x000fe400078e022b */
[----:B------:R-:W-:-:S04]  /*1630*/  IMAD.HI.U32 R6, R5, R47, RZ ;  /* 0x0000002f05067227 */ /* 0x000fc800078e00ff */
[----:B------:R-:W-:Y:S02]  /*1640*/  @!P6 IMAD.IADD R41, R41, 0x1, -R2 ;  /* 0x000000012929e824 */ /* 0x000fe400078e0a02 */
[C---:B------:R-:W-:Y:S02]  /*1650*/  IMAD R45, R2.reuse, R8, R45 ;  /* 0x00000008022d7224 */ /* 0x040fe400078e022d */
[----:B------:R-:W-:Y:S02]  /*1660*/  IMAD.MOV R8, RZ, RZ, -R6 ;  /* 0x000000ffff087224 */ /* 0x000fe400078e0a06 */
[----:B------:R-:W-:Y:S01]  /*1670*/  IMAD.HI.U32 R6, R5, R49, RZ ;  /* 0x0000003105067227 */ /* 0x000fe200078e00ff */
[----:B------:R-:W-:-:S03]  /*1680*/  ISETP.GT.U32.AND P6, PT, R2, R45, PT ;  /* 0x0000002d0200720c */ /* 0x000fc60003fc4070 */
[----:B------:R-:W-:Y:S01]  /*1690*/  @!P1 IMAD.MOV R33, RZ, RZ, -R33 ;  /* 0x000000ffff219224 */ /* 0x000fe200078e0a21 */
[----:B------:R-:W-:Y:S01]  /*16a0*/  ISETP.GT.U32.AND P1, PT, R2, R41, PT ;  /* 0x000000290200720c */ /* 0x000fe20003f24070 */
[----:B------:R-:W-:Y:S01]  /*16b0*/  VIADD R20, R14, 0x12 ;  /* 0x000000120e147836 */ /* 0x000fe20000000000 */
[----:B------:R-:W-:Y:S01]  /*16c0*/  IADD3 R6, PT, PT, -R6, RZ, RZ ;  /* 0x000000ff06067210 */ /* 0x000fe20007ffe1ff */
[----:B------:R-:W-:Y:S02]  /*16d0*/  VIADD R22, R14, 0x10 ;  /* 0x000000100e167836 */ /* 0x000fe40000000000 */
[----:B------:R-:W-:Y:S01]  /*16e0*/  @!P4 IMAD.IADD R39, R39, 0x1, -R2 ;  /* 0x000000012727c824 */ /* 0x000fe200078e0a02 */
[----:B------:R-:W-:Y:S01]  /*16f0*/  IABS R51, R20 ;  /* 0x0000001400337213 */ /* 0x000fe20000000000 */
[C---:B------:R-:W-:Y:S01]  /*1700*/  IMAD R47, R2.reuse, R8, R47 ;  /* 0x00000008022f7224 */ /* 0x040fe200078e022f */
[C---:B------:R-:W-:Y:S01]  /*1710*/  ISETP.GT.U32.AND P4, PT, R2.reuse, R43, PT ;  /* 0x0000002b0200720c */ /* 0x040fe20003f84070 */
[----:B------:R-:W-:Y:S01]  /*1720*/  IMAD R49, R2, R6, R49 ;  /* 0x0000000602317224 */ /* 0x000fe200078e0231 */
[----:B------:R-:W-:Y:S01]  /*1730*/  IABS R55, R22 ;  /* 0x0000001600377213 */ /* 0x000fe20000000000 */
[----:B------:R-:W-:-:S02]  /*1740*/  IMAD.HI.U32 R8, R5, R51, RZ ;  /* 0x0000003305087227 */ /* 0x000fc400078e00ff */
[----:B------:R-:W-:Y:S02]  /*1750*/  @!P1 IADD3 R41, PT, PT, R41, -R2, RZ ;  /* 0x8000000229299210 */ /* 0x000fe40007ffe0ff */
[----:B------:R-:W-:Y:S01]  /*1760*/  IMAD.MOV R8, RZ, RZ, -R8 ;  /* 0x000000ffff087224 */ /* 0x000fe200078e0a08 */
[----:B------:R-:W-:Y:S01]  /*1770*/  ISETP.GT.U32.AND P1, PT, R2, R49, PT ;  /* 0x000000310200720c */ /* 0x000fe20003f24070 */
[----:B------:R-:W-:-:S04]  /*1780*/  IMAD.HI.U32 R6, R5, R55, RZ ;  /* 0x0000003705067227 */ /* 0x000fc800078e00ff */
[C---:B------:R-:W-:Y:S02]  /*1790*/  IMAD R51, R2.reuse, R8, R51 ;  /* 0x0000000802337224 */ /* 0x040fe400078e0233 */
[----:B------:R-:W-:Y:S02]  /*17a0*/  IMAD.MOV R8, RZ, RZ, -R6 ;  /* 0x000000ffff087224 */ /* 0x000fe400078e0a06 */
[--C-:B------:R-:W-:Y:S01]  /*17b0*/  @!P4 IMAD.IADD R43, R43, 0x1, -R2.reuse ;  /* 0x000000012b2bc824 */ /* 0x100fe200078e0a02 */
[C---:B------:R-:W-:Y:S01]  /*17c0*/  ISETP.GT.U32.AND P4, PT, R2.reuse, R39, PT ;  /* 0x000000270200720c */ /* 0x040fe20003f84070 */
[C---:B------:R-:W-:Y:S02]  /*17d0*/  IMAD R55, R2.reuse, R8, R55 ;  /* 0x0000000802377224 */ /* 0x040fe400078e0237 */
[----:B------:R-:W-:Y:S01]  /*17e0*/  @!P6 IMAD.IADD R45, R45, 0x1, -R2 ;  /* 0x000000012d2de824 */ /* 0x000fe200078e0a02 */
[----:B------:R-:W-:Y:S01]  /*17f0*/  ISETP.GT.U32.AND P6, PT, R2, R43, PT ;  /* 0x0000002b0200720c */ /* 0x000fe20003fc4070 */
[----:B------:R-:W-:Y:S01]  /*1800*/  IMAD.HI.U32 R6, R5, R57, RZ ;  /* 0x0000003905067227 */ /* 0x000fe200078e00ff */
[----:B------:R-:W-:-:S02]  /*1810*/  @!P1 IADD3 R49, PT, PT, R49, -R2, RZ ;  /* 0x8000000231319210 */ /* 0x000fc40007ffe0ff */
[C---:B------:R-:W-:Y:S01]  /*1820*/  ISETP.GT.U32.AND P1, PT, R2.reuse, R55, PT ;  /* 0x000000370200720c */ /* 0x040fe20003f24070 */
[----:B------:R-:W-:Y:S02]  /*1830*/  IMAD.MOV R6, RZ, RZ, -R6 ;  /* 0x000000ffff067224 */ /* 0x000fe400078e0a06 */
[----:B------:R-:W-:Y:S01]  /*1840*/  @!P0 IMAD.MOV R35, RZ, RZ, -R35 ;  /* 0x000000ffff238224 */ /* 0x000fe200078e0a23 */
[C---:B------:R-:W-:Y:S01]  /*1850*/  ISETP.GT.U32.AND P0, PT, R2.reuse, R45, PT ;  /* 0x0000002d0200720c */ /* 0x040fe20003f04070 */
[----:B------:R-:W-:Y:S02]  /*1860*/  IMAD R57, R2, R6, R57 ;  /* 0x0000000602397224 */ /* 0x000fe400078e0239 */
[----:B------:R-:W-:-:S04]  /*1870*/  IMAD.HI.U32 R6, R5, R59, RZ ;  /* 0x0000003b05067227 */ /* 0x000fc800078e00ff */
[----:B------:R-:W-:Y:S01]  /*1880*/  @!P6 IMAD.IADD R43, R43, 0x1, -R2 ;  /* 0x000000012b2be824 */ /* 0x000fe200078e0a02 */
[C---:B------:R-:W-:Y:S01]  /*1890*/  ISETP.GT.U32.AND P6, PT, R2.reuse, R51, PT ;  /* 0x000000330200720c */ /* 0x040fe20003fc4070 */
[----:B------:R-:W-:Y:S01]  /*18a0*/  IMAD.MOV R6, RZ, RZ, -R6 ;  /* 0x000000ffff067224 */ /* 0x000fe200078e0a06 */
[----:B------:R-:W-:Y:S01]  /*18b0*/  @!P1 IADD3 R55, PT, PT, R55, -R2, RZ ;  /* 0x8000000237379210 */ /* 0x000fe20007ffe0ff */
[--C-:B------:R-:W-:Y:S01]  /*18c0*/  @!P4 IMAD.IADD R39, R39, 0x1, -R2.reuse ;  /* 0x000000012727c824 */ /* 0x100fe200078e0a02 */
[C---:B------:R-:W-:Y:S01]  /*18d0*/  ISETP.GT.U32.AND P1, PT, R2.reuse, R57, PT ;  /* 0x000000390200720c */ /* 0x040fe20003f24070 */
[C---:B------:R-:W-:Y:S01]  /*18e0*/  IMAD R59, R2.reuse, R6, R59 ;  /* 0x00000006023b7224 */ /* 0x040fe200078e023b */
[----:B------:R-:W-:Y:S01]  /*18f0*/  ISETP.GT.U32.AND P4, PT, R2, R47, PT ;  /* 0x0000002f0200720c */ /* 0x000fe20003f84070 */
[----:B------:R-:W-:Y:S01]  /*1900*/  @!P0 IMAD.IADD R45, R45, 0x1, -R2 ;  /* 0x000000012d2d8824 */ /* 0x000fe200078e0a02 */
[----:B------:R-:W-:Y:S01]  /*1910*/  ISETP.GE.AND P0, PT, R10, RZ, PT ;  /* 0x000000ff0a00720c */ /* 0x000fe20003f06270 */
[----:B------:R-:W-:-:S02]  /*1920*/  @!P3 IMAD.MOV R37, RZ, RZ, -R37 ;  /* 0x000000ffff25b224 */ /* 0x000fc400078e0a25 */
[----:B------:R-:W-:-:S04]  /*1930*/  IMAD.HI.U32 R10, R5, R65, RZ ;  /* 0x00000041050a7227 */ /* 0x000fc800078e00ff */
[--C-:B------:R-:W-:Y:S01]  /*1940*/  @!P6 IMAD.IADD R51, R51, 0x1, -R2.reuse ;  /* 0x000000013333e824 */ /* 0x100fe200078e0a02 */
[----:B------:R-:W-:Y:S01]  /*1950*/  ISETP.GE.AND P6, PT, R16, RZ, PT ;  /* 0x000000ff1000720c */ /* 0x000fe20003fc6270 */
[----:B------:R-:W-:Y:S02]  /*1960*/  VIADD R16, R14, 0xa ;  /* 0x0000000a0e107836 */ /* 0x000fe40000000000 */
[--C-:B------:R-:W-:Y:S01]  /*1970*/  @!P1 IMAD.IADD R57, R57, 0x1, -R2.reuse ;  /* 0x0000000139399824 */ /* 0x100fe200078e0a02 */
[C---:B------:R-:W-:Y:S01]  /*1980*/  ISETP.GT.U32.AND P1, PT, R2.reuse, R59, PT ;  /* 0x0000003b0200720c */ /* 0x040fe20003f24070 */
[----:B------:R-:W-:Y:S01]  /*1990*/  @!P4 IMAD.IADD R47, R47, 0x1, -R2 ;  /* 0x000000012f2fc824 */ /* 0x000fe200078e0a02 */
[----:B------:R-:W-:Y:S01]  /*19a0*/  IABS R61, R16 ;  /* 0x00000010003d7213 */ /* 0x000fe20000000000 */
[----:B------:R-:W-:Y:S01]  /*19b0*/  IMAD.MOV R10, RZ, RZ, -R10 ;  /* 0x000000ffff0a7224 */ /* 0x000fe200078e0a0a */
[C---:B------:R-:W-:Y:S01]  /*19c0*/  ISETP.GT.U32.AND P3, PT, R2.reuse, R51, PT ;  /* 0x000000330200720c */ /* 0x040fe20003f64070 */
[----:B------:R-:W-:Y:S01]  /*19d0*/  @!P2 IMAD.MOV R39, RZ, RZ, -R39 ;  /* 0x000000ffff27a224 */ /* 0x000fe200078e0a27 */
[----:B------:R-:W-:Y:S01]  /*19e0*/  ISETP.GT.U32.AND P2, PT, R2, R49, PT ;  /* 0x000000310200720c */ /* 0x000fe20003f44070 */
[----:B------:R-:W-:Y:S01]  /*19f0*/  IMAD.HI.U32 R6, R5, R61, RZ ;  /* 0x0000003d05067227 */ /* 0x000fe200078e00ff */
[----:B------:R-:W-:-:S03]  /*1a00*/  ISETP.GE.AND P4, PT, R12, RZ, PT ;  /* 0x000000ff0c00720c */ /* 0x000fc60003f86270 */
[----:B------:R-:W-:-:S04]  /*1a10*/  IMAD.HI.U32 R8, R5, R63, RZ ;  /* 0x0000003f05087227 */ /* 0x000fc800078e00ff */
[----:B------:R-:W-:Y:S02]  /*1a20*/  IMAD.MOV R6, RZ, RZ, -R6 ;  /* 0x000000ffff067224 */ /* 0x000fe400078e0a06 */
[----:B------:R-:W-:Y:S01]  /*1a30*/  @!P1 IMAD.IADD R59, R59, 0x1, -R2 ;  /* 0x000000013b3b9824 */ /* 0x000fe200078e0a02 */
[C---:B------:R-:W-:Y:S01]  /*1a40*/  ISETP.GT.U32.AND P1, PT, R2.reuse, R47, PT ;  /* 0x0000002f0200720c */ /* 0x040fe20003f24070 */
[C---:B------:R-:W-:Y:S02]  /*1a50*/  IMAD R65, R2.reuse, R10, R65 ;  /* 0x0000000a02417224 */ /* 0x040fe400078e0241 */
[----:B------:R-:W-:Y:S02]  /*1a60*/  IMAD.MOV R8, RZ, RZ, -R8 ;  /* 0x000000ffff087224 */ /* 0x000fe400078e0a08 */
[----:B------:R-:W-:Y:S02]  /*1a70*/  IMAD R61, R2, R6, R61 ;  /* 0x00000006023d7224 */ /* 0x000fe400078e023d */
[----:B------:R-:W-:-:S04]  /*1a80*/  IMAD.HI.U32 R6, R5, R69, RZ ;  /* 0x0000004505067227 */ /* 0x000fc800078e00ff */
[----:B------:R-:W-:Y:S01]  /*1a90*/  @!P3 IMAD.IADD R51, R51, 0x1, -R2 ;  /* 0x000000013333b824 */ /* 0x000fe200078e0a02 */
[C---:B------:R-:W-:Y:S01]  /*1aa0*/  ISETP.GT.U32.AND P3, PT, R2.reuse, R65, PT ;  /* 0x000000410200720c */ /* 0x040fe20003f64070 */
[----:B------:R-:W-:Y:S01]  /*1ab0*/  IMAD R63, R2, R8, R63 ;  /* 0x00000008023f7224 */ /* 0x000fe200078e023f */
[----:B------:R-:W-:Y:S01]  /*1ac0*/  IADD3 R6, PT, PT, -R6, RZ, RZ ;  /* 0x000000ff06067210 */ /* 0x000fe20007ffe1ff */
[----:B------:R-:W-:Y:S01]  /*1ad0*/  @!P5 IMAD.MOV R41, RZ, RZ, -R41 ;  /* 0x000000ffff29d224 */ /* 0x000fe200078e0a29 */
[C---:B------:R-:W-:Y:S01]  /*1ae0*/  ISETP.GT.U32.AND P5, PT, R2.reuse, R59, PT ;  /* 0x0000003b0200720c */ /* 0x040fe20003fa4070 */
[----:B------:R-:W-:Y:S01]  /*1af0*/  IMAD.HI.U32 R12, R5, R67, RZ ;  /* 0x00000043050c7227 */ /* 0x000fe200078e00ff */
[----:B------:R-:W-:Y:S02]  /*1b00*/  @!P1 IADD3 R47, PT, PT, R47, -R2, RZ ;  /* 0x800000022f2f9210 */ /* 0x000fe40007ffe0ff */
[C---:B------:R-:W-:Y:S01]  /*1b10*/  ISETP.GT.U32.AND P1, PT, R2.reuse, R61, PT ;  /* 0x0000003d0200720c */ /* 0x040fe20003f24070 */
[----:B------:R-:W-:Y:S01]  /*1b20*/  @!P0 IMAD.MOV R43, RZ, RZ, -R43 ;  /* 0x000000ffff2b8224 */ /* 0x000fe200078e0a2b */
[----:B------:R-:W-:Y:S01]  /*1b30*/  ISETP.GT.U32.AND P0, PT, R2, R55, PT ;  /* 0x000000370200720c */ /* 0x000fe20003f04070 */
[----:B------:R-:W-:-:S02]  /*1b40*/  VIADD R8, R14, 0x2 ;  /* 0x000000020e087836 */ /* 0x000fc40000000000 */
[----:B------:R-:W-:Y:S01]  /*1b50*/  @!P2 IMAD.IADD R49, R49, 0x1, -R2 ;  /* 0x000000013131a824 */ /* 0x000fe200078e0a02 */
[C---:B------:R-:W-:Y:S01]  /*1b60*/  ISETP.GT.U32.AND P2, PT, R2.reuse, R63, PT ;  /* 0x0000003f0200720c */ /* 0x040fe20003f44070 */
[----:B------:R-:W-:Y:S02]  /*1b70*/  IMAD.MOV R12, RZ, RZ, -R12 ;  /* 0x000000ffff0c7224 */ /* 0x000fe400078e0a0c */
[----:B------:R-:W-:Y:S01]  /*1b80*/  @!P4 IMAD.MOV R45, RZ, RZ, -R45 ;  /* 0x000000ffff2dc224 */ /* 0x000fe200078e0a2d */
[C---:B------:R-:W-:Y:S01]  /*1b90*/  ISETP.GT.U32.AND P4, PT, R2.reuse, R57, PT ;  /* 0x000000390200720c */ /* 0x040fe20003f84070 */
[C---:B------:R-:W-:Y:S01]  /*1ba0*/  IMAD R69, R2.reuse, R6, R69 ;  /* 0x0000000602457224 */ /* 0x040fe200078e0245 */
[----:B------:R-:W-:Y:S01]  /*1bb0*/  IABS R6, R8 ;  /* 0x0000000800067213 */ /* 0x000fe20000000000 */
[----:B------:R-:W-:Y:S02]  /*1bc0*/  IMAD R67, R2, R12, R67 ;  /* 0x0000000c02437224 */ /* 0x000fe400078e0243 */
[----:B------:R-:W-:Y:S01]  /*1bd0*/  @!P3 IMAD.IADD R65, R65, 0x1, -R2 ;  /* 0x000000014141b824 */ /* 0x000fe200078e0a02 */
[----:B------:R-:W-:Y:S01]  /*1be0*/  ISETP.GE.AND P3, PT, R24, RZ, PT ;  /* 0x000000ff1800720c */ /* 0x000fe20003f66270 */
[----:B------:R-:W-:-:S02]  /*1bf0*/  IMAD.HI.U32 R5, R5, R6, RZ ;  /* 0x0000000605057227 */ /* 0x000fc400078e00ff */
[----:B------:R-:W-:Y:S02]  /*1c00*/  @!P2 IADD3 R63, PT, PT, R63, -R2, RZ ;  /* 0x800000023f3fa210 */ /* 0x000fe40007ffe0ff */
[--C-:B------:R-:W-:Y:S01]  /*1c10*/  @!P5 IMAD.IADD R59, R59, 0x1, -R2.reuse ;  /* 0x000000013b3bd824 */ /* 0x100fe200078e0a02 */
[C---:B------:R-:W-:Y:S01]  /*1c20*/  ISETP.GT.U32.AND P5, PT, R2.reuse, R67, PT ;  /* 0x000000430200720c */ /* 0x040fe20003fa4070 */
[--C-:B------:R-:W-:Y:S01]  /*1c30*/  @!P0 IMAD.IADD R55, R55, 0x1, -R2.reuse ;  /* 0x0000000137378824 */ /* 0x100fe200078e0a02 */
[----:B------:R-:W-:Y:S01]  /*1c40*/  ISETP.GT.U32.AND P0, PT, R2, R69, PT ;  /* 0x000000450200720c */ /* 0x000fe20003f04070 */
[----:B------:R-:W-:Y:S01]  /*1c50*/  IMAD.MOV R5, RZ, RZ, -R5 ;  /* 0x000000ffff057224 */ /* 0x000fe200078e0a05 */
[----:B------:R-:W-:Y:S01]  /*1c60*/  ISETP.GE.AND P2, PT, R22, RZ, PT ;  /* 0x000000ff1600720c */ /* 0x000fe20003f46270 */
[--C-:B------:R-:W-:Y:S01]  /*1c70*/  @!P4 IMAD.IADD R57, R57, 0x1, -R2.reuse ;  /* 0x000000013939c824 */ /* 0x100fe200078e0a02 */
[----:B------:R-:W-:Y:S01]  /*1c80*/  ISETP.GE.AND P4, PT, R18, RZ, PT ;  /* 0x000000ff1200720c */ /* 0x000fe20003f86270 */
[----:B------:R-:W-:Y:S01]  /*1c90*/  @!P1 IMAD.IADD R61, R61, 0x1, -R2 ;  /* 0x000000013d3d9824 */ /* 0x000fe200078e0a02 */
[----:B------:R-:W-:Y:S01]  /*1ca0*/  ISETP.GE.AND P1, PT, R20, RZ, PT ;  /* 0x000000ff1400720c */ /* 0x000fe20003f26270 */
[----:B------:R-:W-:Y:S01]  /*1cb0*/  IMAD R5, R2, R5, R6 ;  /* 0x0000000502057224 */ /* 0x000fe200078e0206 */
[----:B------:R-:W-:Y:S01]  /*1cc0*/  SHF.R.S32.HI R6, RZ, 0x1f, R3 ;  /* 0x0000001fff067819 */ /* 0x000fe20000011403 */
[----:B------:R-:W-:-:S02]  /*1cd0*/  @!P3 IMAD.MOV R57, RZ, RZ, -R57 ;  /* 0x000000ffff39b224 */ /* 0x000fc400078e0a39 */
[--C-:B------:R-:W-:Y:S01]  /*1ce0*/  @!P5 IMAD.IADD R67, R67, 0x1, -R2.reuse ;  /* 0x000000014343d824 */ /* 0x100fe200078e0a02 */
[C---:B------:R-:W-:Y:S01]  /*1cf0*/  ISETP.GT.U32.AND P3, PT, R2.reuse, R5, PT ;  /* 0x000000050200720c */ /* 0x040fe20003f64070 */
[--C-:B------:R-:W-:Y:S01]  /*1d00*/  @!P0 IMAD.IADD R69, R69, 0x1, -R2.reuse ;  /* 0x0000000145458824 */ /* 0x100fe200078e0a02 */
[C---:B------:R-:W-:Y:S01]  /*1d10*/  ISETP.GT.U32.AND P5, PT, R2.reuse, R61, PT ;  /* 0x0000003d0200720c */ /* 0x040fe20003fa4070 */
[----:B------:R-:W-:Y:S01]  /*1d20*/  @!P2 IMAD.MOV R55, RZ, RZ, -R55 ;  /* 0x000000ffff37a224 */ /* 0x000fe200078e0a37 */
[C---:B------:R-:W-:Y:S01]  /*1d30*/  ISETP.GT.U32.AND P2, PT, R2.reuse, R67, PT ;  /* 0x000000430200720c */ /* 0x040fe20003f44070 */
[----:B------:R-:W-:Y:S01]  /*1d40*/  @!P6 IMAD.MOV R47, RZ, RZ, -R47 ;  /* 0x000000ffff2fe224 */ /* 0x000fe200078e0a2f */
[----:B------:R-:W-:Y:S01]  /*1d50*/  ISETP.GT.U32.AND P6, PT, R2, R69, PT ;  /* 0x000000450200720c */ /* 0x000fe20003fc4070 */
[----:B------:R-:W-:Y:S01]  /*1d60*/  @!P4 IMAD.MOV R49, RZ, RZ, -R49 ;  /* 0x000000ffff31c224 */ /* 0x000fe200078e0a31 */
[----:B------:R-:W-:Y:S01]  /*1d70*/  @!P1 IADD3 R51, PT, PT, -R51, RZ, RZ ;  /* 0x000000ff33339210 */ /* 0x000fe20007ffe1ff */
[----:B------:R-:W-:Y:S01]  /*1d80*/  IMAD.SHL.U32 R10, R0, 0x10, RZ ;  /* 0x00000010000a7824 */ /* 0x000fe200078e00ff */
[----:B------:R-:W-:Y:S01]  /*1d90*/  ISETP.GT.U32.AND P4, PT, R2, R63, PT ;  /* 0x0000003f0200720c */ /* 0x000fe20003f84070 */
[----:B-1----:R-:W-:Y:S01]  /*1da0*/  IMAD R4, R4, UR5, RZ ;  /* 0x0000000504047c24 */ /* 0x002fe2000f8e02ff */
[----:B------:R-:W-:Y:S01]  /*1db0*/  ISETP.GT.U32.AND P1, PT, R2, R65, PT ;  /* 0x000000410200720c */ /* 0x000fe20003f24070 */
[--C-:B------:R-:W-:Y:S01]  /*1dc0*/  @!P3 IMAD.IADD R5, R5, 0x1, -R2.reuse ;  /* 0x000000010505b824 */ /* 0x100fe200078e0a02 */
[----:B------:R-:W-:Y:S01]  /*1dd0*/  ISETP.GE.AND P0, PT, R26, RZ, PT ;  /* 0x000000ff1a00720c */ /* 0x000fe20003f06270 */
[--C-:B------:R-:W-:Y:S01]  /*1de0*/  @!P5 IMAD.IADD R61, R61, 0x1, -R2.reuse ;  /* 0x000000013d3dd824 */ /* 0x100fe200078e0a02 */
[----:B------:R-:W-:Y:S01]  /*1df0*/  ISETP.NE.U32.AND P3, PT, R81, RZ, PT ;  /* 0x000000ff5100720c */ /* 0x000fe20003f65070 */
[--C-:B------:R-:W-:Y:S01]  /*1e00*/  @!P2 IMAD.IADD R67, R67, 0x1, -R2.reuse ;  /* 0x000000014343a824 */ /* 0x100fe200078e0a02 */
[----:B------:R-:W-:Y:S01]  /*1e10*/  ISETP.GE.AND P2, PT, R8, RZ, PT ;  /* 0x000000ff0800720c */ /* 0x000fe20003f46270 */
[-C--:B------:R-:W-:Y:S01]  /*1e20*/  IMAD R103, R83, R93.reuse, RZ ;  /* 0x0000005d53677224 */ /* 0x080fe200078e02ff */
[----:B------:R-:W-:Y:S01]  /*1e30*/  SEL R71, RZ, 0x110, !P3 ;  /* 0x00000110ff477807 */ /* 0x000fe20005800000 */
[----:B------:R-:W-:Y:S01]  /*1e40*/  IMAD R95, R94, R93, RZ ;  /* 0x0000005d5e5f7224 */ /* 0x000fe200078e02ff */
[----:B------:R-:W-:Y:S01]  /*1e50*/  ISETP.GT.U32.AND P3, PT, R2, R5, PT ;  /* 0x000000050200720c */ /* 0x000fe20003f64070 */
[--C-:B------:R-:W-:Y:S01]  /*1e60*/  @!P4 IMAD.IADD R63, R63, 0x1, -R2.reuse ;  /* 0x000000013f3fc824 */ /* 0x100fe200078e0a02 */
[----:B------:R-:W-:Y:S01]  /*1e70*/  LEA.HI R6, R6, R3, RZ, 0x7 ;  /* 0x0000000306067211 */ /* 0x000fe200078f38ff */
[----:B------:R-:W-:Y:S01]  /*1e80*/  @!P1 IMAD.IADD R65, R65, 0x1, -R2 ;  /* 0x0000000141419824 */ /* 0x000fe200078e0a02 */
[----:B------:R-:W-:Y:S01]  /*1e90*/  @!P6 IADD3 R69, PT, PT, R69, -R2, RZ ;  /* 0x800000024545e210 */ /* 0x000fe20007ffe0ff */
[----:B------:R-:W-:Y:S01]  /*1ea0*/  @!P0 IMAD.MOV R59, RZ, RZ, -R59 ;  /* 0x000000ffff3b8224 */ /* 0x000fe200078e0a3b */
[----:B------:R-:W-:Y:S01]  /*1eb0*/  SHF.R.S32.HI R8, RZ, 0x2, R0 ;  /* 0x00000002ff087819 */ /* 0x000fe20000011400 */
[-C--:B------:R-:W-:Y:S01]  /*1ec0*/  IMAD R113, R112, R93.reuse, RZ ;  /* 0x0000005d70717224 */ /* 0x080fe200078e02ff */
[----:B------:R-:W-:Y:S01]  /*1ed0*/  ISETP.GE.AND P5, PT, R16, RZ, PT ;  /* 0x000000ff1000720c */ /* 0x000fe20003fa6270 */
[-C--:B------:R-:W-:Y:S01]  /*1ee0*/  IMAD R109, R110, R93.reuse, RZ ;  /* 0x0000005d6e6d7224 */ /* 0x080fe200078e02ff */
[----:B------:R-:W-:Y:S01]  /*1ef0*/  ISETP.GE.AND P4, PT, R28, RZ, PT ;  /* 0x000000ff1c00720c */ /* 0x000fe20003f86270 */
[-C--:B------:R-:W-:Y:S01]  /*1f00*/  IMAD R111, R108, R93.reuse, RZ ;  /* 0x0000005d6c6f7224 */ /* 0x080fe200078e02ff */
[----:B------:R-:W-:Y:S01]  /*1f10*/  ISETP.GE.AND P1, PT, R30, RZ, PT ;  /* 0x000000ff1e00720c */ /* 0x000fe20003f26270 */
[----:B------:R-:W-:Y:S01]  /*1f20*/  @!P3 IMAD.IADD R5, R5, 0x1, -R2 ;  /* 0x000000010505b824 */ /* 0x000fe200078e0a02 */
[----:B------:R-:W-:Y:S01]  /*1f30*/  ISETP.GE.AND P6, PT, R32, RZ, PT ;  /* 0x000000ff2000720c */ /* 0x000fe20003fc6270 */
[----:B------:R-:W-:Y:S01]  /*1f40*/  IMAD R93, R106, R93, RZ ;  /* 0x0000005d6a5d7224 */ /* 0x000fe200078e02ff */
[----:B------:R-:W-:Y:S01]  /*1f50*/  SHF.R.S32.HI R3, RZ, 0x6, R0 ;  /* 0x00000006ff037819 */ /* 0x000fe20000011400 */
[----:B------:R-:W-:Y:S01]  /*1f60*/  @!P2 IMAD.MOV R5, RZ, RZ, -R5 ;  /* 0x000000ffff05a224 */ /* 0x000fe200078e0a05 */
[----:B------:R-:W-:Y:S01]  /*1f70*/  ISETP.GE.AND P0, PT, R14, RZ, PT ;  /* 0x000000ff0e00720c */ /* 0x000fe20003f06270 */
[----:B------:R-:W0:Y:S01]  /*1f80*/  LDCU UR5, c[0x0][0x3a0] ;  /* 0x00007400ff0577ac */ /* 0x000e220008000800 */
[----:B------:R-:W-:Y:S01]  /*1f90*/  SGXT R8, R8, 0x1 ;  /* 0x000000010808781a */ /* 0x000fe20000000200 */
[----:B------:R-:W-:Y:S01]  /*1fa0*/  @!P5 IMAD.MOV R61, RZ, RZ, -R61 ;  /* 0x000000ffff3dd224 */ /* 0x000fe200078e0a3d */
[----:B------:R-:W-:Y:S01]  /*1fb0*/  SGXT R3, R3, 0x1 ;  /* 0x000000010303781a */ /* 0x000fe20000000200 */
[----:B------:R-:W-:Y:S01]  /*1fc0*/  @!P4 IMAD.MOV R63, RZ, RZ, -R63 ;  /* 0x000000ffff3fc224 */ /* 0x000fe200078e0a3f */
[----:B------:R-:W-:Y:S01]  /*1fd0*/  LOP3.LUT R12, R85, 0x90, R8, 0xf8, !PT ;  /* 0x00000090550c7812 */ /* 0x000fe200078ef808 */
[----:B------:R-:W-:Y:S01]  /*1fe0*/  @!P1 IMAD.MOV R65, RZ, RZ, -R65 ;  /* 0x000000ffff419224 */ /* 0x000fe200078e0a41 */
[----:B------:R-:W-:Y:S01]  /*1ff0*/  LEA R14, R90, R73, 0x4 ;  /* 0x000000495a0e7211 */ /* 0x000fe200078e20ff */
[----:B------:R-:W-:Y:S01]  /*2000*/  @!P6 IMAD.MOV R67, RZ, RZ, -R67 ;  /* 0x000000ffff43e224 */ /* 0x000fe200078e0a43 */
[----:B------:R-:W-:-:S02]  /*2010*/  LOP3.LUT R8, R3, 0x90, RZ, 0xc0, !PT ;  /* 0x0000009003087812 */ /* 0x000fc400078ec0ff */
[--C-:B------:R-:W-:Y:S02]  /*2020*/  LOP3.LUT R3, R14, 0x30, R89.reuse, 0x78, !PT ;  /* 0x000000300e037812 */ /* 0x100fe400078e7859 */
[--C-:B------:R-:W-:Y:S02]  /*2030*/  LOP3.LUT R91, R12, 0x10, R89.reuse, 0x78, !PT ;  /* 0x000000100c5b7812 */ /* 0x100fe400078e7859 */
[----:B------:R-:W-:Y:S01]  /*2040*/  LOP3.LUT R89, R8, 0x17e, R89, 0x78, !PT ;  /* 0x0000017e08597812 */ /* 0x000fe200078e7859 */
[----:B------:R-:W-:Y:S01]  /*2050*/  IMAD R90, R90, 0x100, R3 ;  /* 0x000001005a5a7824 */ /* 0x000fe200078e0203 */
[----:B------:R-:W-:Y:S01]  /*2060*/  LOP3.LUT R2, RZ, R53, RZ, 0x33, !PT ;  /* 0x00000035ff027212 */ /* 0x000fe200078e33ff */
[----:B------:R-:W1:Y:S01]  /*2070*/  LDC R8, c[0x0][0x3b0] ;  /* 0x0000ec00ff087b82 */ /* 0x000e620000000800 */
[----:B------:R-:W-:Y:S02]  /*2080*/  ISETP.NE.AND P3, PT, R53, RZ, PT ;  /* 0x000000ff3500720c */ /* 0x000fe40003f65270 */
[----:B------:R-:W-:-:S02]  /*2090*/  @!P0 IADD3 R69, PT, PT, -R69, RZ, RZ ;  /* 0x000000ff45458210 */ /* 0x000fc40007ffe1ff */
[C---:B------:R-:W-:Y:S02]  /*20a0*/  SEL R7, R2.reuse, R7, !P3 ;  /* 0x0000000702077207 */ /* 0x040fe40005800000 */
[C---:B------:R-:W-:Y:S01]  /*20b0*/  SEL R9, R2.reuse, R9, !P3 ;  /* 0x0000000902097207 */ /* 0x040fe20005800000 */
[----:B------:R-:W2:Y:S01]  /*20c0*/  LDC R12, c[0x0][0x3ac] ;  /* 0x0000eb00ff0c7b82 */ /* 0x000ea20000000800 */
[C---:B------:R-:W-:Y:S02]  /*20d0*/  SEL R11, R2.reuse, R11, !P3 ;  /* 0x0000000b020b7207 */ /* 0x040fe40005800000 */
[C---:B------:R-:W-:Y:S02]  /*20e0*/  SEL R13, R2.reuse, R13, !P3 ;  /* 0x0000000d020d7207 */ /* 0x040fe40005800000 */
[C---:B------:R-:W-:Y:S02]  /*20f0*/  SEL R15, R2.reuse, R15, !P3 ;  /* 0x0000000f020f7207 */ /* 0x040fe40005800000 */
[----:B------:R-:W-:-:S02]  /*2100*/  SEL R17, R2, R17, !P3 ;  /* 0x0000001102117207 */ /* 0x000fc40005800000 */
[C---:B------:R-:W-:Y:S02]  /*2110*/  SEL R19, R2.reuse, R19, !P3 ;  /* 0x0000001302137207 */ /* 0x040fe40005800000 */
[C---:B------:R-:W-:Y:S02]  /*2120*/  SEL R21, R2.reuse, R21, !P3 ;  /* 0x0000001502157207 */ /* 0x040fe40005800000 */
[C---:B------:R-:W-:Y:S02]  /*2130*/  SEL R23, R2.reuse, R23, !P3 ;  /* 0x0000001702177207 */ /* 0x040fe40005800000 */
[C---:B------:R-:W-:Y:S01]  /*2140*/  SEL R25, R2.reuse, R25, !P3 ;  /* 0x0000001902197207 */ /* 0x040fe20005800000 */
[-C--:B-1----:R-:W-:Y:S01]  /*2150*/  IMAD R7, R7, R8.reuse, RZ ;  /* 0x0000000807077224 */ /* 0x082fe200078e02ff */
[C---:B------:R-:W-:Y:S01]  /*2160*/  SEL R27, R2.reuse, R27, !P3 ;  /* 0x0000001b021b7207 */ /* 0x040fe20005800000 */
[-C--:B------:R-:W-:Y:S01]  /*2170*/  IMAD R117, R9, R8.reuse, RZ ;  /* 0x0000000809757224 */ /* 0x080fe200078e02ff */
        /* <DEDUP_REMOVED lines=40> */
[----:B------:R-:W-:Y:S01]  /*2400*/  SEL R69, R2, R69, !P3 ;  /* 0x0000004502457207 */ /* 0x000fe20005800000 */
[-C--:B------:R-:W-:Y:S01]  /*2410*/  IMAD R130, R51, R8.reuse, RZ ;  /* 0x0000000833827224 */ /* 0x080fe200078e02ff */
[----:B------:R-:W1:Y:S01]  /*2420*/  LDC.64 R2, c[0x0][0x388] ;  /* 0x0000e200ff027b82 */ /* 0x000e620000000a00 */
[----:B------:R-:W-:Y:S01]  /*2430*/  IMAD R128, R55, R8, RZ ;  /* 0x0000000837807224 */ /* 0x000fe200078e02ff */
[----:B------:R-:W-:Y:S01]  /*2440*/  LOP3.LUT R88, R71, R88, RZ, 0x3c, !PT ;  /* 0x0000005847587212 */ /* 0x000fe200078e3cff */
[-C--:B------:R-:W-:Y:S01]  /*2450*/  IMAD R126, R57, R8.reuse, RZ ;  /* 0x00000008397e7224 */ /* 0x080fe200078e02ff */
[----:B------:R-:W-:Y:S01]  /*2460*/  LOP3.LUT R10, R10, 0x100, RZ, 0xc0, !PT ;  /* 0x000001000a0a7812 */ /* 0x000fe200078ec0ff */
[-C--:B------:R-:W-:Y:S01]  /*2470*/  IMAD R124, R59, R8.reuse, RZ ;  /* 0x000000083b7c7224 */ /* 0x080fe200078e02ff */
[----:B------:R-:W-:Y:S01]  /*2480*/  SHF.R.S32.HI R98, RZ, 0x7, R6 ;  /* 0x00000007ff627819 */ /* 0x000fe20000011406 */
[-C--:B------:R-:W-:Y:S01]  /*2490*/  IMAD R122, R61, R8.reuse, RZ ;  /* 0x000000083d7a7224 */ /* 0x080fe200078e02ff */
[----:B------:R-:W-:Y:S01]  /*24a0*/  IADD3 R91, PT, PT, R91, UR4, R10 ;  /* 0x000000045b5b7c10 */ /* 0x000fe2000fffe00a */
[-C--:B------:R-:W-:Y:S01]  /*24b0*/  IMAD R42, R63, R8.reuse, RZ ;  /* 0x000000083f2a7224 */ /* 0x080fe200078e02ff */
[C---:B------:R-:W-:Y:S01]  /*24c0*/  LOP3.LUT R96, R88.reuse, 0x20, RZ, 0x3c, !PT ;  /* 0x0000002058607812 */ /* 0x040fe200078e3cff */
[-C--:B------:R-:W-:Y:S01]  /*24d0*/  IMAD R40, R65, R8.reuse, RZ ;  /* 0x0000000841287224 */ /* 0x080fe200078e02ff */
[C---:B------:R-:W-:Y:S01]  /*24e0*/  LOP3.LUT R100, R88.reuse, 0x40, RZ, 0x3c, !PT ;  /* 0x0000004058647812 */ /* 0x040fe200078e3cff */
[-C--:B------:R-:W-:Y:S01]  /*24f0*/  IMAD R38, R67, R8.reuse, RZ ;  /* 0x0000000843267224 */ /* 0x080fe200078e02ff */
[----:B------:R-:W-:Y:S01]  /*2500*/  LOP3.LUT R102, R88, 0x60, RZ, 0x3c, !PT ;  /* 0x0000006058667812 */ /* 0x000fe200078e3cff */
[-C--:B------:R-:W-:Y:S01]  /*2510*/  IMAD R36, R5, R8.reuse, RZ ;  /* 0x0000000805247224 */ /* 0x080fe200078e02ff */
[----:B------:R-:W-:Y:S01]  /*2520*/  LOP3.LUT R104, R90, 0x40, RZ, 0x3c, !PT ;  /* 0x000000405a687812 */ /* 0x000fe200078e3cff */
[----:B------:R-:W-:-:S02]  /*2530*/  IMAD R34, R69, R8, RZ ;  /* 0x0000000845227224 */ /* 0x000fc400078e02ff */
[----:B------:R-:W3:Y:S01]  /*2540*/  LDC.64 R8, c[0x0][0x380] ;  /* 0x0000e000ff087b82 */ /* 0x000ee20000000a00 */
[----:B--2---:R-:W-:Y:S02]  /*2550*/  IMAD R99, R87, R12, RZ ;  /* 0x0000000c57637224 */ /* 0x004fe400078e02ff */
[----:B------:R-:W-:Y:S01]  /*2560*/  IMAD.SHL.U32 R101, R12, 0x80, RZ ;  /* 0x000000800c657824 */ /* 0x000fe200078e00ff */
[-C--:B-1----:R-:W-:Y:S02]  /*2570*/  LEA R114, P5, R7, R2.reuse, 0x1 ;  /* 0x0000000207727211 */ /* 0x082fe400078a08ff */
[-C--:B------:R-:W-:Y:S02]  /*2580*/  LEA R116, P4, R117, R2.reuse, 0x1 ;  /* 0x0000000275747211 */ /* 0x080fe400078808ff */
[-C--:B------:R-:W-:Y:S02]  /*2590*/  LEA R118, P3, R11, R2.reuse, 0x1 ;  /* 0x000000020b767211 */ /* 0x080fe400078608ff */
[----:B------:R-:W-:-:S02]  /*25a0*/  LEA R72, P2, R13, R2, 0x1 ;  /* 0x000000020d487211 */ /* 0x000fc400078408ff */
[----:B------:R-:W-:Y:S02]  /*25b0*/  LEA R120, P1, R15, R2, 0x1 ;  /* 0x000000020f787211 */ /* 0x000fe400078208ff */
[-C--:B------:R-:W-:Y:S02]  /*25c0*/  LEA.HI.X.SX32 R115, R7, R3.reuse, 0x1, P5 ;  /* 0x0000000307737211 */ /* 0x080fe400028f0eff */
[-C--:B------:R-:W-:Y:S02]  /*25d0*/  LEA.HI.X.SX32 R117, R117, R3.reuse, 0x1, P4 ;  /* 0x0000000375757211 */ /* 0x080fe400020f0eff */
[-C--:B------:R-:W-:Y:S02]  /*25e0*/  LEA.HI.X.SX32 R119, R11, R3.reuse, 0x1, P3 ;  /* 0x000000030b777211 */ /* 0x080fe400018f0eff */
[----:B------:R-:W-:Y:S02]  /*25f0*/  CS2R R10, SRZ ;  /* 0x00000000000a7805 */ /* 0x000fe4000001ff00 */
[----:B------:R-:W-:-:S02]  /*2600*/  LEA.HI.X.SX32 R73, R13, R3, 0x1, P2 ;  /* 0x000000030d497211 */ /* 0x000fc400010f0eff */
[-C--:B------:R-:W-:Y:S02]  /*2610*/  LEA R74, P0, R17, R2.reuse, 0x1 ;  /* 0x00000002114a7211 */ /* 0x080fe400078008ff */
[-C--:B------:R-:W-:Y:S02]  /*2620*/  LEA R76, P6, R19, R2.reuse, 0x1 ;  /* 0x00000002134c7211 */ /* 0x080fe400078c08ff */
[-C--:B------:R-:W-:Y:S02]  /*2630*/  LEA R66, P5, R21, R2.reuse, 0x1 ;  /* 0x0000000215427211 */ /* 0x080fe400078a08ff */
[-C--:B------:R-:W-:Y:S02]  /*2640*/  LEA R78, P4, R23, R2.reuse, 0x1 ;  /* 0x00000002174e7211 */ /* 0x080fe400078808ff */
[-C--:B------:R-:W-:Y:S02]  /*2650*/  LEA R64, P3, R25, R2.reuse, 0x1 ;  /* 0x0000000219407211 */ /* 0x080fe400078608ff */
[----:B------:R-:W-:-:S02]  /*2660*/  LEA R68, P2, R27, R2, 0x1 ;  /* 0x000000021b447211 */ /* 0x000fc400078408ff */
[-C--:B------:R-:W-:Y:S02]  /*2670*/  LEA.HI.X.SX32 R121, R15, R3.reuse, 0x1, P1 ;  /* 0x000000030f797211 */ /* 0x080fe400008f0eff */
[----:B------:R-:W-:Y:S02]  /*2680*/  LEA R70, P1, R29, R2, 0x1 ;  /* 0x000000021d467211 */ /* 0x000fe400078208ff */
[-C--:B------:R-:W-:Y:S02]  /*2690*/  LEA.HI.X.SX32 R75, R17, R3.reuse, 0x1, P0 ;  /* 0x00000003114b7211 */ /* 0x080fe400000f0eff */
[-C--:B------:R-:W-:Y:S02]  /*26a0*/  LEA.HI.X.SX32 R77, R19, R3.reuse, 0x1, P6 ;  /* 0x00000003134d7211 */ /* 0x080fe400030f0eff */
[-C--:B------:R-:W-:Y:S02]  /*26b0*/  LEA.HI.X.SX32 R67, R21, R3.reuse, 0x1, P5 ;  /* 0x0000000315437211 */ /* 0x080fe400028f0eff */
[----:B------:R-:W-:-:S02]  /*26c0*/  LEA.HI.X.SX32 R79, R23, R3, 0x1, P4 ;  /* 0x00000003174f7211 */ /* 0x000fc400020f0eff */
[-C--:B------:R-:W-:Y:S02]  /*26d0*/  LEA.HI.X.SX32 R65, R25, R3.reuse, 0x1, P3 ;  /* 0x0000000319417211 */ /* 0x080fe400018f0eff */
[----:B------:R-:W-:Y:S02]  /*26e0*/  LEA.HI.X.SX32 R69, R27, R3, 0x1, P2 ;  /* 0x000000031b457211 */ /* 0x000fe400010f0eff */
[-C--:B------:R-:W-:Y:S02]  /*26f0*/  LEA R58, P0, R31, R2.reuse, 0x1 ;  /* 0x000000021f3a7211 */ /* 0x080fe400078008ff */
[-C--:B------:R-:W-:Y:S02]  /*2700*/  LEA R60, P6, R33, R2.reuse, 0x1 ;  /* 0x00000002213c7211 */ /* 0x080fe400078c08ff */
[-C--:B------:R-:W-:Y:S02]  /*2710*/  LEA R62, P5, R35, R2.reuse, 0x1 ;  /* 0x00000002233e7211 */ /* 0x080fe400078a08ff */
[----:B------:R-:W-:-:S02]  /*2720*/  LEA R56, P4, R37, R2, 0x1 ;  /* 0x0000000225387211 */ /* 0x000fc400078808ff */
[-C--:B------:R-:W-:Y:S02]  /*2730*/  LEA R54, P3, R39, R2.reuse, 0x1 ;  /* 0x0000000227367211 */ /* 0x080fe400078608ff */
[-C--:B------:R-:W-:Y:S02]  /*2740*/  LEA R52, P2, R41, R2.reuse, 0x1 ;  /* 0x0000000229347211 */ /* 0x080fe400078408ff */
[-C--:B------:R-:W-:Y:S02]  /*2750*/  LEA.HI.X.SX32 R71, R29, R3.reuse, 0x1, P1 ;  /* 0x000000031d477211 */ /* 0x080fe400008f0eff */
[----:B------:R-:W-:Y:S02]  /*2760*/  LEA R44, P1, R43, R2, 0x1 ;  /* 0x000000022b2c7211 */ /* 0x000fe400078208ff */
[-C--:B------:R-:W-:Y:S02]  /*2770*/  LEA.HI.X.SX32 R59, R31, R3.reuse, 0x1, P0 ;  /* 0x000000031f3b7211 */ /* 0x080fe400000f0eff */
[----:B------:R-:W-:-:S02]  /*2780*/  LEA.HI.X.SX32 R61, R33, R3, 0x1, P6 ;  /* 0x00000003213d7211 */ /* 0x000fc400030f0eff */
[-C--:B------:R-:W-:Y:S02]  /*2790*/  LEA.HI.X.SX32 R63, R35, R3.reuse, 0x1, P5 ;  /* 0x00000003233f7211 */ /* 0x080fe400028f0eff */
[-C--:B------:R-:W-:Y:S02]  /*27a0*/  LEA.HI.X.SX32 R57, R37, R3.reuse, 0x1, P4 ;  /* 0x0000000325397211 */ /* 0x080fe400020f0eff */
[-C--:B------:R-:W-:Y:S02]  /*27b0*/  LEA.HI.X.SX32 R55, R39, R3.reuse, 0x1, P3 ;  /* 0x0000000327377211 */ /* 0x080fe400018f0eff */
[----:B------:R-:W-:Y:S02]  /*27c0*/  LEA.HI.X.SX32 R53, R41, R3, 0x1, P2 ;  /* 0x0000000329357211 */ /* 0x000fe400010f0eff */
[-C--:B------:R-:W-:Y:S02]  /*27d0*/  LEA R46, P0, R141, R2.reuse, 0x1 ;  /* 0x000000028d2e7211 */ /* 0x080fe400078008ff */
[----:B------:R-:W-:-:S02]  /*27e0*/  LEA R48, P6, R139, R2, 0x1 ;  /* 0x000000028b307211 */ /* 0x000fc400078c08ff */
[-C--:B------:R-:W-:Y:S02]  /*27f0*/  LEA R50, P5, R137, R2.reuse, 0x1 ;  /* 0x0000000289327211 */ /* 0x080fe400078a08ff */
[-C--:B------:R-:W-:Y:S02]  /*2800*/  LEA R123, P4, R130, R2.reuse, 0x1 ;  /* 0x00000002827b7211 */ /* 0x080fe400078808ff */
[-C--:B------:R-:W-:Y:S02]  /*2810*/  LEA R51, P3, R128, R2.reuse, 0x1 ;  /* 0x0000000280337211 */ /* 0x080fe400078608ff */
[-C--:B------:R-:W-:Y:S02]  /*2820*/  LEA R49, P2, R126, R2.reuse, 0x1 ;  /* 0x000000027e317211 */ /* 0x080fe400078408ff */
[----:B------:R-:W-:Y:S02]  /*2830*/  LEA.HI.X.SX32 R45, R43, R3, 0x1, P1 ;  /* 0x000000032b2d7211 */ /* 0x000fe400008f0eff */
[----:B------:R-:W-:-:S02]  /*2840*/  LEA R47, P1, R124, R2, 0x1 ;  /* 0x000000027c2f7211 */ /* 0x000fc400078208ff */
[-C--:B------:R-:W-:Y:S02]  /*2850*/  LEA.HI.X.SX32 R141, R141, R3.reuse, 0x1, P0 ;  /* 0x000000038d8d7211 */ /* 0x080fe400000f0eff */
[-C--:B------:R-:W-:Y:S02]  /*2860*/  LEA.HI.X.SX32 R139, R139, R3.reuse, 0x1, P6 ;  /* 0x000000038b8b7211 */ /* 0x080fe400030f0eff */
[-C--:B------:R-:W-:Y:S02]  /*2870*/  LEA.HI.X.SX32 R137, R137, R3.reuse, 0x1, P5 ;  /* 0x0000000389897211 */ /* 0x080fe400028f0eff */
[-C--:B------:R-:W-:Y:S02]  /*2880*/  LEA.HI.X.SX32 R130, R130, R3.reuse, 0x1, P4 ;  /* 0x0000000382827211 */ /* 0x080fe400020f0eff */
[-C--:B------:R-:W-:Y:S02]  /*2890*/  LEA.HI.X.SX32 R128, R128, R3.reuse, 0x1, P3 ;  /* 0x0000000380807211 */ /* 0x080fe400018f0eff */
        /* <DEDUP_REMOVED lines=8> */
[----:B---3--:R-:W-:Y:S02]  /*2920*/  LEA R2, P1, R4, R8, 0x1 ;  /* 0x0000000804027211 */ /* 0x008fe400078208ff */
[-C--:B------:R-:W-:Y:S02]  /*2930*/  LEA.HI.X.SX32 R122, R122, R3.reuse, 0x1, P0 ;  /* 0x000000037a7a7211 */ /* 0x080fe400000f0eff */
[-C--:B------:R-:W-:Y:S02]  /*2940*/  LEA.HI.X.SX32 R42, R42, R3.reuse, 0x1, P6 ;  /* 0x000000032a2a7211 */ /* 0x080fe400030f0eff */
[-C--:B------:R-:W-:Y:S02]  /*2950*/  LEA.HI.X.SX32 R40, R40, R3.reuse, 0x1, P5 ;  /* 0x0000000328287211 */ /* 0x080fe400028f0eff */
[----:B------:R-:W-:-:S02]  /*2960*/  LEA.HI.X.SX32 R38, R38, R3, 0x1, P4 ;  /* 0x0000000326267211 */ /* 0x000fc400020f0eff */
[-C--:B------:R-:W-:Y:S02]  /*2970*/  LEA.HI.X.SX32 R36, R36, R3.reuse, 0x1, P3 ;  /* 0x0000000324247211 */ /* 0x080fe400018f0eff */
[----:B------:R-:W-:Y:S02]  /*2980*/  LEA.HI.X.SX32 R34, R34, R3, 0x1, P2 ;  /* 0x0000000322227211 */ /* 0x000fe400010f0eff */
[----:B------:R-:W-:Y:S02]  /*2990*/  LEA.HI.X.SX32 R3, R4, R9, 0x1, P1 ;  /* 0x0000000904037211 */ /* 0x000fe400008f0eff */
[----:B0-----:R-:W-:-:S07]  /*29a0*/  CS2R R8, SRZ ;  /* 0x0000000000087805 */ /* 0x001fce000001ff00 */
.L_x_1:
[----:B------:R-:W-:Y:S01]  /*29b0*/  ISETP.GE.AND P0, PT, R83, UR5, PT ;  /* 0x0000000553007c0c */ /* 0x000fe2000bf06270 */
[--C-:B------:R-:W-:Y:S01]  /*29c0*/  IMAD.WIDE R20, R103, 0x2, R2.reuse ;  /* 0x0000000267147825 */ /* 0x100fe200078e0202 */
[----:B------:R-:W-:Y:S02]  /*29d0*/  ISETP.GE.AND P1, PT, R106, UR5, PT ;  /* 0x000000056a007c0c */ /* 0x000fe4000bf26270 */
[----:B------:R-:W-:Y:S01]  /*29e0*/  ISETP.GE.AND P2, PT, R108, UR5, PT ;  /* 0x000000056c007c0c */ /* 0x000fe2000bf46270 */
[----:B------:R-:W-:Y:S01]  /*29f0*/  IMAD.WIDE R18, R93, 0x2, R2 ;  /* 0x000000025d127825 */ /* 0x000fe200078e0202 */
[----:B------:R-:W-:Y:S02]  /*2a00*/  PRMT R4, RZ, 0x7610, R4 ;  /* 0x00007610ff047816 */ /* 0x000fe40000000004 */
[----:B------:R-:W-:Y:S01]  /*2a10*/  PRMT R6, RZ, 0x7610, R6 ;  /* 0x00007610ff067816 */ /* 0x000fe20000000006 */
[----:B------:R-:W-:Y:S01]  /*2a20*/  IMAD.WIDE R24, R111, 0x2, R2 ;  /* 0x000000026f187825 */ /* 0x000fe200078e0202 */
[----:B------:R-:W-:-:S02]  /*2a30*/  PRMT R12, RZ, 0x7610, R12 ;  /* 0x00007610ff0c7816 */ /* 0x000fc4000000000c */
[----:B------:R-:W-:Y:S01]  /*2a40*/  ISETP.GE.AND P3, PT, R94, UR5, PT ;  /* 0x000000055e007c0c */ /* 0x000fe2000bf66270 */
[----:B------:R0:W2:Y:S01]  /*2a50*/  @!P0 LDG.E.U16 R4, desc[UR6][R20.64] ;  /* 0x0000000614048981 */ /* 0x0000a2000c1e1500 */
[----:B------:R-:W-:Y:S02]  /*2a60*/  ISETP.GE.AND P0, PT, R82, UR5, PT ;  /* 0x0000000552007c0c */ /* 0x000fe4000bf06270 */
[----:B------:R-:W-:Y:S01]  /*2a70*/  ISETP.GE.AND P4, PT, R92, UR5, PT ;  /* 0x000000055c007c0c */ /* 0x000fe2000bf86270 */
[----:B------:R1:W3:Y:S01]  /*2a80*/  @!P1 LDG.E.U16 R6, desc[UR6][R18.64] ;  /* 0x0000000612069981 */ /* 0x0002e2000c1e1500 */
[----:B------:R-:W-:-:S03]  /*2a90*/  ISETP.GE.AND P1, PT, R110, UR5, PT ;  /* 0x000000056e007c0c */ /* 0x000fc6000bf26270 */
[----:B------:R4:W5:Y:S01]  /*2aa0*/  @!P2 LDG.E.U16 R12, desc[UR6][R24.64] ;  /* 0x00000006180ca981 */ /* 0x000962000c1e1500 */
[----:B------:R-:W-:Y:S01]  /*2ab0*/  ISETP.GE.AND P2, PT, R112, UR5, PT ;  /* 0x0000000570007c0c */ /* 0x000fe2000bf46270 */
[----:B------:R-:W-:Y:S01]  /*2ac0*/  IMAD.WIDE R32, R97, 0x2, R2 ;  /* 0x0000000261207825 */ /* 0x000fe200078e0202 */
[----:B------:R-:W-:Y:S02]  /*2ad0*/  PRMT R16, RZ, 0x7610, R16 ;  /* 0x00007610ff107816 */ /* 0x000fe40000000010 */
[----:B------:R-:W-:Y:S01]  /*2ae0*/  PRMT R14, RZ, 0x7610, R14 ;  /* 0x00007610ff0e7816 */ /* 0x000fe2000000000e */
[----:B------:R-:W-:Y:S01]  /*2af0*/  IMAD.WIDE R30, R109, 0x2, R2 ;  /* 0x000000026d1e7825 */ /* 0x000fe200078e0202 */
[----:B------:R-:W-:Y:S02]  /*2b00*/  PRMT R22, RZ, 0x7610, R22 ;  /* 0x00007610ff167816 */ /* 0x000fe40000000016 */
[----:B0-----:R-:W-:Y:S01]  /*2b10*/  PRMT R20, RZ, 0x7610, R20 ;  /* 0x00007610ff147816 */ /* 0x001fe20000000014 */
[----:B------:R-:W-:Y:S01]  /*2b20*/  IMAD.WIDE R28, R113, 0x2, R2 ;  /* 0x00000002711c7825 */ /* 0x000fe200078e0202 */
[----:B-1----:R-:W-:Y:S01]  /*2b30*/  PRMT R18, RZ, 0x7610, R18 ;  /* 0x00007610ff127816 */ /* 0x002fe20000000012 */
[----:B------:R-:W5:Y:S02]  /*2b40*/  @!P0 LDG.E.U16 R16, desc[UR6][R32.64] ;  /* 0x0000000620108981 */ /* 0x000f64000c1e1500 */
[----:B------:R-:W-:-:S02]  /*2b50*/  IMAD.WIDE R26, R95, 0x2, R2 ;  /* 0x000000025f1a7825 */ /* 0x000fc400078e0202 */
[----:B------:R-:W5:Y:S02]  /*2b60*/  @!P1 LDG.E.U16 R14, desc[UR6][R30.64] ;  /* 0x000000061e0e9981 */ /* 0x000f64000c1e1500 */
[----:B----4-:R-:W-:Y:S02]  /*2b70*/  IMAD.WIDE R24, R107, 0x2, R2 ;  /* 0x000000026b187825 */ /* 0x010fe400078e0202 */
[----:B------:R-:W4:Y:S04]  /*2b80*/  @!P2 LDG.E.U16 R22, desc[UR6][R28.64] ;  /* 0x000000061c16a981 */ /* 0x000f28000c1e1500 */
[----:B------:R0:W4:Y:S04]  /*2b90*/  @!P3 LDG.E.U16 R20, desc[UR6][R26.64] ;  /* 0x000000061a14b981 */ /* 0x000128000c1e1500 */
[----:B------:R1:W4:Y:S01]  /*2ba0*/  @!P4 LDG.E.U16 R18, desc[UR6][R24.64] ;  /* 0x000000061812c981 */ /* 0x000322000c1e1500 */
[----:B------:R-:W-:Y:S01]  /*2bb0*/  BAR.SYNC.DEFER_BLOCKING 0x0 ;  /* 0x0000000000007b1d */ /* 0x000fe20000010000 */
[----:B------:R-:W-:Y:S01]  /*2bc0*/  ISETP.GE.AND P0, PT, R87, UR5, PT ;  /* 0x0000000557007c0c */ /* 0x000fe2000bf06270 */
[----:B0-----:R-:W-:Y:S01]  /*2bd0*/  IMAD.MOV.U32 R27, RZ, RZ, R40 ;  /* 0x000000ffff1b7224 */ /* 0x001fe200078e0028 */
[----:B------:R-:W-:Y:S01]  /*2be0*/  MOV R26, R15 ;  /* 0x0000000f001a7202 */ /* 0x000fe20000000f00 */
[----:B------:R-:W-:Y:S01]  /*2bf0*/  IMAD.MOV.U32 R32, RZ, RZ, R5 ;  /* 0x000000ffff207224 */ /* 0x000fe200078e0005 */
[----:B------:R-:W-:Y:S01]  /*2c00*/  MOV R33, R34 ;  /* 0x0000002200217202 */ /* 0x000fe20000000f00 */
[----:B-1----:R-:W-:Y:S01]  /*2c10*/  IMAD.MOV.U32 R24, RZ, RZ, R17 ;  /* 0x000000ffff187224 */ /* 0x002fe200078e0011 */
[----:B------:R-:W-:Y:S01]  /*2c20*/  PRMT R5, RZ, 0x7610, R5 ;  /* 0x00007610ff057816 */ /* 0x000fe20000000005 */
[----:B------:R-:W-:Y:S01]  /*2c30*/  IMAD.MOV.U32 R25, RZ, RZ, R42 ;  /* 0x000000ffff197224 */ /* 0x000fe200078e002a */
[----:B------:R-:W-:Y:S01]  /*2c40*/  PRMT R17, RZ, 0x7610, R17 ;  /* 0x00007610ff117816 */ /* 0x000fe20000000011 */
[----:B------:R-:W-:-:S02]  /*2c50*/  IMAD.MOV.U32 R30, RZ, RZ, R7 ;  /* 0x000000ffff1e7224 */ /* 0x000fc400078e0007 */
[----:B------:R-:W-:Y:S02]  /*2c60*/  IMAD.MOV.U32 R31, RZ, RZ, R36 ;  /* 0x000000ffff1f7224 */ /* 0x000fe400078e0024 */
[----:B------:R-:W-:Y:S02]  /*2c70*/  IMAD.MOV.U32 R28, RZ, RZ, R13 ;  /* 0x000000ffff1c7224 */ /* 0x000fe400078e000d */
[----:B------:R-:W-:Y:S02]  /*2c80*/  IMAD.MOV.U32 R29, RZ, RZ, R38 ;  /* 0x000000ffff1d7224 */ /* 0x000fe400078e0026 */
[----:B------:R-:W-:Y:S01]  /*2c90*/  IMAD.WIDE R42, R99, 0x2, R32 ;  /* 0x00000002632a7825 */ /* 0x000fe200078e0220 */
[----:B------:R-:W-:-:S03]  /*2ca0*/  PRMT R7, RZ, 0x7610, R7 ;  /* 0x00007610ff077816 */ /* 0x000fc60000000007 */
[C---:B------:R-:W-:Y:S01]  /*2cb0*/  IMAD.WIDE R36, R99.reuse, 0x2, R26 ;  /* 0x0000000263247825 */ /* 0x040fe200078e021a */
[----:B------:R-:W-:Y:S01]  /*2cc0*/  PRMT R13, RZ, 0x7610, R13 ;  /* 0x00007610ff0d7816 */ /* 0x000fe2000000000d */
[----:B------:R0:W4:Y:S01]  /*2cd0*/  @!P0 LDG.E.U16 R5, desc[UR6][R42.64] ;  /* 0x000000062a058981 */ /* 0x000122000c1e1500 */
[----:B------:R-:W-:Y:S01]  /*2ce0*/  PRMT R15, RZ, 0x7610, R15 ;  /* 0x00007610ff0f7816 */ /* 0x000fe2000000000f */
[C---:B------:R-:W-:Y:S02]  /*2cf0*/  IMAD.WIDE R40, R99.reuse, 0x2, R30 ;  /* 0x0000000263287825 */ /* 0x040fe400078e021e */
[----:B------:R1:W4:Y:S02]  /*2d00*/  @!P0 LDG.E.U16 R17, desc[UR6][R36.64] ;  /* 0x0000000624118981 */ /* 0x000324000c1e1500 */
[C---:B------:R-:W-:Y:S01]  /*2d10*/  IMAD.WIDE R38, R99.reuse, 0x2, R28 ;  /* 0x0000000263267825 */ /* 0x040fe200078e021c */
[----:B------:R-:W-:Y:S01]  /*2d20*/  PRMT R133, RZ, 0x7610, R133 ;  /* 0x00007610ff857816 */ /* 0x000fe20000000085 */
[----:B------:R1:W4:Y:S02]  /*2d30*/  @!P0 LDG.E.U16 R7, desc[UR6][R40.64] ;  /* 0x0000000628078981 */ /* 0x000324000c1e1500 */
[----:B------:R-:W-:Y:S01]  /*2d40*/  IMAD.WIDE R34, R99, 0x2, R24 ;  /* 0x0000000263227825 */ /* 0x000fe200078e0218 */
[----:B------:R-:W-:Y:S01]  /*2d50*/  PRMT R135, RZ, 0x7610, R135 ;  /* 0x00007610ff877816 */ /* 0x000fe20000000087 */
[----:B------:R1:W4:Y:S02]  /*2d60*/  @!P0 LDG.E.U16 R13, desc[UR6][R38.64] ;  /* 0x00000006260d8981 */ /* 0x000324000c1e1500 */
[----:B0-----:R-:W-:-:S02]  /*2d70*/  IMAD.MOV.U32 R42, RZ, RZ, R123 ;  /* 0x000000ffff2a7224 */ /* 0x001fc400078e007b */
[----:B------:R-:W-:Y:S01]  /*2d80*/  IMAD.MOV.U32 R43, RZ, RZ, R130 ;  /* 0x000000ffff2b7224 */ /* 0x000fe200078e0082 */
[----:B------:R0:W4:Y:S01]  /*2d90*/  @!P0 LDG.E.U16 R15, desc[UR6][R34.64] ;  /* 0x00000006220f8981 */ /* 0x000122000c1e1500 */
[----:B-1----:R-:W-:Y:S02]  /*2da0*/  IMAD.MOV.U32 R36, RZ, RZ, R49 ;  /* 0x000000ffff247224 */ /* 0x002fe400078e0031 */
[----:B------:R-:W-:Y:S02]  /*2db0*/  IMAD.MOV.U32 R37, RZ, RZ, R126 ;  /* 0x000000ffff257224 */ /* 0x000fe400078e007e */
[----:B------:R-:W-:Y:S01]  /*2dc0*/  IMAD.MOV.U32 R41, RZ, RZ, R122 ;  /* 0x000000ffff297224 */ /* 0x000fe200078e007a */
[----:B------:R-:W-:Y:S01]  /*2dd0*/  MOV R38, R47 ;  /* 0x0000002f00267202 */ /* 0x000fe20000000f00 */
[----:B------:R-:W-:-:S04]  /*2de0*/  IMAD.WIDE R126, R99, 0x2, R36 ;  /* 0x00000002637e7825 */ /* 0x000fc800078e0224 */
[----:B------:R-:W-:Y:S01]  /*2df0*/  IMAD.WIDE R122, R99, 0x2, R42 ;  /* 0x00000002637a7825 */ /* 0x000fe200078e022a */
[----:B------:R-:W-:Y:S01]  /*2e00*/  PRMT R21, RZ, 0x7610, R21 ;  /* 0x00007610ff157816 */ /* 0x000fe20000000015 */
[----:B------:R1:W4:Y:S02]  /*2e10*/  @!P0 LDG.E.U16 R133, desc[UR6][R126.64] ;  /* 0x000000067e858981 */ /* 0x000324000c1e1500 */
[----:B0-----:R-:W-:Y:S02]  /*2e20*/  IMAD.MOV.U32 R34, RZ, RZ, R51 ;  /* 0x000000ffff227224 */ /* 0x001fe400078e0033 */
[----:B------:R-:W-:Y:S01]  /*2e30*/  IMAD.MOV.U32 R35, RZ, RZ, R128 ;  /* 0x000000ffff237224 */ /* 0x000fe200078e0080 */
[----:B------:R-:W-:Y:S01]  /*2e40*/  PRMT R19, RZ, 0x7610, R19 ;  /* 0x00007610ff137816 */ /* 0x000fe20000000013 */
[----:B------:R-:W-:Y:S01]  /*2e50*/  IMAD.MOV.U32 R39, RZ, RZ, R124 ;  /* 0x000000ffff277224 */ /* 0x000fe200078e007c */
[----:B------:R0:W4:Y:S01]  /*2e60*/  @!P0 LDG.E.U16 R135, desc[UR6][R122.64] ;  /* 0x000000067a878981 */ /* 0x000122000c1e1500 */
[----:B------:R-:W-:-:S02]  /*2e70*/  IMAD.MOV.U32 R40, RZ, RZ, R23 ;  /* 0x000000ffff287224 */ /* 0x000fc400078e0017 */
[----:B------:R-:W-:Y:S01]  /*2e80*/  IMAD.MOV.U32 R47, RZ, RZ, R141 ;  /* 0x000000ffff2f7224 */ /* 0x000fe200078e008d */
[----:B------:R-:W-:Y:S01]  /*2e90*/  PRMT R23, RZ, 0x7610, R23 ;  /* 0x00007610ff177816 */ /* 0x000fe20000000017 */
[C---:B------:R-:W-:Y:S01]  /*2ea0*/  IMAD.WIDE R128, R99.reuse, 0x2, R38 ;  /* 0x0000000263807825 */ /* 0x040fe200078e0226 */
[----:B------:R-:W-:Y:S02]  /*2eb0*/  PRMT R141, RZ, 0x7610, R141 ;  /* 0x00007610ff8d7816 */ /* 0x000fe4000000008d */
[----:B------:R-:W-:Y:S01]  /*2ec0*/  PRMT R145, RZ, 0x7610, R145 ;  /* 0x00007610ff917816 */ /* 0x000fe20000000091 */
[C---:B------:R-:W-:Y:S01]  /*2ed0*/  IMAD.WIDE R124, R99.reuse, 0x2, R34 ;  /* 0x00000002637c7825 */ /* 0x040fe200078e0222 */
[----:B------:R0:W4:Y:S03]  /*2ee0*/  @!P0 LDG.E.U16 R21, desc[UR6][R128.64] ;  /* 0x0000000680158981 */ /* 0x000126000c1e1500 */
[C---:B------:R-:W-:Y:S01]  /*2ef0*/  IMAD.WIDE R130, R99.reuse, 0x2, R40 ;  /* 0x0000000263827825 */ /* 0x040fe200078e0228 */
[----:B------:R0:W4:Y:S03]  /*2f00*/  @!P0 LDG.E.U16 R23, desc[UR6][R124.64] ;  /* 0x000000067c178981 */ /* 0x000126000c1e1500 */
[C---:B-1----:R-:W-:Y:S01]  /*2f10*/  IMAD.WIDE R126, R99.reuse, 0x2, R46 ;  /* 0x00000002637e7825 */ /* 0x042fe200078e022e */
[----:B------:R-:W-:Y:S01]  /*2f20*/  PRMT R143, RZ, 0x7610, R143 ;  /* 0x00007610ff8f7816 */ /* 0x000fe2000000008f */
[----:B------:R1:W4:Y:S02]  /*2f30*/  @!P0 LDG.E.U16 R19, desc[UR6][R130.64] ;  /* 0x0000000682138981 */ /* 0x000324000c1e1500 */
[----:B0-----:R-:W-:Y:S01]  /*2f40*/  IMAD.WIDE R122, R99, 0x2, R52 ;  /* 0x00000002637a7825 */ /* 0x001fe200078e0234 */
[----:B------:R-:W-:Y:S01]  /*2f50*/  PRMT R151, RZ, 0x7610, R151 ;  /* 0x00007610ff977816 */ /* 0x000fe20000000097 */
[----:B------:R0:W4:Y:S02]  /*2f60*/  @!P0 LDG.E.U16 R141, desc[UR6][R126.64] ;  /* 0x000000067e8d8981 */ /* 0x000124000c1e1500 */
[----:B------:R-:W-:-:S02]  /*2f70*/  IMAD.MOV.U32 R49, RZ, RZ, R139 ;  /* 0x000000ffff317224 */ /* 0x000fc400078e008b */
[----:B------:R-:W-:Y:S01]  /*2f80*/  IMAD.MOV.U32 R51, RZ, RZ, R137 ;  /* 0x000000ffff337224 */ /* 0x000fe200078e0089 */
[----:B------:R-:W-:Y:S01]  /*2f90*/  PRMT R139, RZ, 0x7610, R139 ;  /* 0x00007610ff8b7816 */ /* 0x000fe2000000008b */
[C---:B------:R-:W-:Y:S01]  /*2fa0*/  IMAD.WIDE R128, R99.reuse, 0x2, R48 ;  /* 0x0000000263807825 */ /* 0x040fe200078e0230 */
[----:B------:R-:W-:Y:S01]  /*2fb0*/  PRMT R137, RZ, 0x7610, R137 ;  /* 0x00007610ff897816 */ /* 0x000fe20000000089 */
[----:B------:R0:W4:Y:S01]  /*2fc0*/  @!P0 LDG.E.U16 R145, desc[UR6][R122.64] ;  /* 0x000000067a918981 */ /* 0x000122000c1e1500 */
[----:B------:R-:W-:Y:S01]  /*2fd0*/  PRMT R155, RZ, 0x7610, R155 ;  /* 0x00007610ff9b7816 */ /* 0x000fe2000000009b */
[C---:B------:R-:W-:Y:S01]  /*2fe0*/  IMAD.WIDE R124, R99.reuse, 0x2, R44 ;  /* 0x00000002637c7825 */ /* 0x040fe200078e022c */
[----:B------:R-:W-:Y:S01]  /*2ff0*/  PRMT R149, RZ, 0x7610, R149 ;  /* 0x00007610ff957816 */ /* 0x000fe20000000095 */
[----:B------:R0:W4:Y:S02]  /*3000*/  @!P0 LDG.E.U16 R139, desc[UR6][R128.64] ;  /* 0x00000006808b8981 */ /* 0x000124000c1e1500 */
[C---:B-1----:R-:W-:Y:S01]  /*3010*/  IMAD.WIDE R130, R99.reuse, 0x2, R50 ;  /* 0x0000000263827825 */ /* 0x042fe200078e0232 */
[----:B------:R-:W-:Y:S01]  /*3020*/  PRMT R153, RZ, 0x7610, R153 ;  /* 0x00007610ff997816 */ /* 0x000fe20000000099 */
[----:B------:R1:W4:Y:S02]  /*3030*/  @!P0 LDG.E.U16 R143, desc[UR6][R124.64] ;  /* 0x000000067c8f8981 */ /* 0x000324000c1e1500 */
[C---:B0-----:R-:W-:Y:S01]  /*3040*/  IMAD.WIDE R126, R99.reuse, 0x2, R62 ;  /* 0x00000002637e7825 */ /* 0x041fe200078e023e */
[----:B------:R-:W-:Y:S01]  /*3050*/  PRMT R147, RZ, 0x7610, R147 ;  /* 0x00007610ff937816 */ /* 0x000fe20000000093 */
[----:B------:R0:W4:Y:S02]  /*3060*/  @!P0 LDG.E.U16 R137, desc[UR6][R130.64] ;  /* 0x0000000682898981 */ /* 0x000124000c1e1500 */
[C---:B------:R-:W-:Y:S01]  /*3070*/  IMAD.WIDE R122, R99.reuse, 0x2, R58 ;  /* 0x00000002637a7825 */ /* 0x040fe200078e023a */
[----:B------:R-:W-:Y:S01]  /*3080*/  PRMT R161, RZ, 0x7610, R161 ;  /* 0x00007610ffa17816 */ /* 0x000fe200000000a1 */
[----:B------:R0:W4:Y:S01]  /*3090*/  @!P0 LDG.E.U16 R151, desc[UR6][R126.64] ;  /* 0x000000067e978981 */ /* 0x000122000c1e1500 */
[----:B------:R-:W-:Y:S01]  /*30a0*/  PRMT R165, RZ, 0x7610, R165 ;  /* 0x00007610ffa57816 */ /* 0x000fe200000000a5 */
[----:B------:R-:W-:-:S02]  /*30b0*/  IMAD.WIDE R128, R99, 0x2, R56 ;  /* 0x0000000263807825 */ /* 0x000fc400078e0238 */
        /* <DEDUP_REMOVED lines=9> */
[----:B------:R0:W4:Y:S02]  /*3150*/  @!P0 LDG.E.U16 R147, desc[UR6][R130.64] ;  /* 0x0000000682938981 */ /* 0x000124000c1e1500 */
[C---:B------:R-:W-:Y:S01]  /*3160*/  IMAD.WIDE R122, R99.reuse, 0x2, R66 ;  /* 0x00000002637a7825 */ /* 0x040fe200078e0242 */
[----:B------:R-:W-:Y:S01]  /*3170*/  PRMT R167, RZ, 0x7610, R167 ;  /* 0x00007610ffa77816 */ /* 0x000fe200000000a7 */
[----:B------:R0:W4:Y:S01]  /*3180*/  @!P0 LDG.E.U16 R161, desc[UR6][R126.64] ;  /* 0x000000067ea18981 */ /* 0x000122000c1e1500 */
[----:B------:R-:W-:Y:S01]  /*3190*/  PRMT R175, RZ, 0x7610, R175 ;  /* 0x00007610ffaf7816 */ /* 0x000fe200000000af */
[----:B-1----:R-:W-:-:S02]  /*31a0*/  IMAD.WIDE R128, R99, 0x2, R68 ;  /* 0x0000000263807825 */ /* 0x002fc400078e0244 */
        /* <DEDUP_REMOVED lines=9> */
[----:B------:R0:W4:Y:S02]  /*3240*/  @!P0 LDG.E.U16 R157, desc[UR6][R130.64] ;  /* 0x00000006829d8981 */ /* 0x000124000c1e1500 */
[C---:B-1----:R-:W-:Y:S01]  /*3250*/  IMAD.WIDE R122, R99.reuse, 0x2, R118 ;  /* 0x00000002637a7825 */ /* 0x042fe200078e0276 */
[----:B------:R-:W-:Y:S01]  /*3260*/  PRMT R171, RZ, 0x7610, R171 ;  /* 0x00007610ffab7816 */ /* 0x000fe200000000ab */
[----:B------:R1:W4:Y:S01]  /*3270*/  @!P0 LDG.E.U16 R167, desc[UR6][R126.64] ;  /* 0x000000067ea78981 */ /* 0x000322000c1e1500 */
[----:B------:R-:W-:Y:S01]  /*3280*/  PRMT R179, RZ, 0x7610, R179 ;  /* 0x00007610ffb37816 */ /* 0x000fe200000000b3 */
[----:B0-----:R-:W-:-:S02]  /*3290*/  IMAD.WIDE R128, R99, 0x2, R74 ;  /* 0x0000000263807825 */ /* 0x001fc400078e024a */
[----:B------:R0:W4:Y:S02]  /*32a0*/  @!P0 LDG.E.U16 R175, desc[UR6][R122.64] ;  /* 0x000000067aaf8981 */ /* 0x000124000c1e1500 */
[C---:B------:R-:W-:Y:S02]  /*32b0*/  IMAD.WIDE R124, R99.reuse, 0x2, R116 ;  /* 0x00000002637c7825 */ /* 0x040fe400078e0274 */
[----:B------:R-:W4:Y:S02]  /*32c0*/  @!P0 LDG.E.U16 R169, desc[UR6][R128.64] ;  /* 0x0000000680a98981 */ /* 0x000f24000c1e1500 */
[C---:B------:R-:W-:Y:S02]  /*32d0*/  IMAD.WIDE R130, R99.reuse, 0x2, R78 ;  /* 0x0000000263827825 */ /* 0x040fe400078e024e */
[----:B------:R-:W4:Y:S02]  /*32e0*/  @!P0 LDG.E.U16 R177, desc[UR6][R124.64] ;  /* 0x000000067cb18981 */ /* 0x000f24000c1e1500 */
[----:B-1----:R-:W-:-:S02]  /*32f0*/  IMAD.WIDE R126, R99, 0x2, R120 ;  /* 0x00000002637e7825 */ /* 0x002fc400078e0278 */
[----:B------:R-:W4:Y:S02]  /*3300*/  @!P0 LDG.E.U16 R163, desc[UR6][R130.64] ;  /* 0x0000000682a38981 */ /* 0x000f24000c1e1500 */
[----:B0-----:R-:W-:Y:S02]  /*3310*/  IMAD.WIDE R122, R99, 0x2, R114 ;  /* 0x00000002637a7825 */ /* 0x001fe400078e0272 */
[----:B------:R-:W4:Y:S04]  /*3320*/  @!P0 LDG.E.U16 R171, desc[UR6][R126.64] ;  /* 0x000000067eab8981 */ /* 0x000f28000c1e1500 */
[----:B------:R-:W4:Y:S04]  /*3330*/  @!P0 LDG.E.U16 R179, desc[UR6][R122.64] ;  /* 0x000000067ab38981 */ /* 0x000f28000c1e1500 */
[----:B--2---:R-:W-:Y:S04]  /*3340*/  STS.U16 [R89+UR4+0x4000], R4 ;  /* 0x0040000459007988 */ /* 0x004fe80008000404 */
[----:B---3--:R-:W-:Y:S04]  /*3350*/  STS.U16 [R89+UR4+0x4200], R6 ;  /* 0x0042000659007988 */ /* 0x008fe80008000404 */
[----:B-----5:R-:W-:Y:S04]  /*3360*/  STS.U16 [R89+UR4+0x4400], R12 ;  /* 0x0044000c59007988 */ /* 0x020fe80008000404 */
[----:B------:R-:W-:Y:S04]  /*3370*/  STS.U16 [R89+UR4+0x4600], R16 ;  /* 0x0046001059007988 */ /* 0x000fe80008000404 */
[----:B------:R-:W-:Y:S04]  /*3380*/  STS.U16 [R89+UR4+0x4800], R14 ;  /* 0x0048000e59007988 */ /* 0x000fe80008000404 */
[----:B----4-:R-:W-:Y:S04]  /*3390*/  STS.U16 [R89+UR4+0x4a00], R22 ;  /* 0x004a001659007988 */ /* 0x010fe80008000404 */
[----:B------:R-:W-:Y:S04]  /*33a0*/  STS.U16 [R89+UR4+0x4c00], R20 ;  /* 0x004c001459007988 */ /* 0x000fe80008000404 */
[----:B------:R-:W-:Y:S04]  /*33b0*/  STS.U16 [R89+UR4+0x4e00], R18 ;  /* 0x004e001259007988 */ /* 0x000fe80008000404 */
[----:B------:R-:W-:Y:S04]  /*33c0*/  STS.U16 [R88+UR4], R5 ;  /* 0x0000000558007988 */ /* 0x000fe80008000404 */
[----:B------:R-:W-:Y:S04]  /*33d0*/  STS.U16 [R88+UR4+0x800], R15 ;  /* 0x0008000f58007988 */ /* 0x000fe80008000404 */
        /* <DEDUP_REMOVED lines=29> */
[----:B------:R-:W-:Y:S01]  /*35b0*/  STS.U16 [R102+UR4+0x3e00], R179 ;  /* 0x003e00b366007988 */ /* 0x000fe20008000404 */
[----:B------:R-:W-:Y:S06]  /*35c0*/  BAR.SYNC.DEFER_BLOCKING 0x0 ;  /* 0x0000000000007b1d */ /* 0x000fec0000010000 */
[----:B------:R-:W-:Y:S04]  /*35d0*/  LDSM.16.MT88.4 R20, [R91+0x4000] ;  /* 0x004000005b14783b */ /* 0x000fe80000004200 */
[----:B------:R-:W0:Y:S04]  /*35e0*/  LDSM.16.M88.4 R12, [R90+UR4] ;  /* 0x000000045a0c783b */ /* 0x000e280008000200 */
[----:B------:R-:W1:Y:S04]  /*35f0*/  LDSM.16.MT88.4 R16, [R91+0x4200] ;  /* 0x004200005b10783b */ /* 0x000e680000004200 */
[----:B------:R-:W-:Y:S01]  /*3600*/  LDSM.16.MT88.4 R4, [R91+0x4400] ;  /* 0x004400005b04783b */ /* 0x000fe20000004200 */
[----:B0-----:R-:W-:Y:S03]  /*3610*/  HMMA.16816.F32.BF16 R20, R20, R12, R8 ;  /* 0x0000000c1414723c */ /* 0x001fe60000041808 */
[----:B------:R-:W0:-:S15]  /*3620*/  LDSM.16.M88.4 R8, [R104+UR4] ;  /* 0x000000046808783b */ /* 0x000e1e0008000200 */
[----:B------:R-:W-:Y:S02]  /*3630*/  NOP ;  /* 0x0000000000007918 */ /* 0x000fe40000000000 */
[----:B-1----:R-:W-:Y:S01]  /*3640*/  HMMA.16816.F32.BF16 R20, R16, R14, R20 ;  /* 0x0000000e1014723c */ /* 0x002fe20000041814 */
[----:B------:R-:W1:Y:S04]  /*3650*/  LDSM.16.MT88.4 R16, [R91+0x4600] ;  /* 0x004600005b10783b */ /* 0x000e680000004200 */
[----:B------:R-:W-:-:S15]  /*3660*/  LDSM.16.MT88.4 R12, [R91+0x4800] ;  /* 0x004800005b0c783b */ /* 0x000fde0000004200 */
[----:B0-----:R-:W-:Y:S01]  /*3670*/  HMMA.16816.F32.BF16 R20, R4, R8, R20 ;  /* 0x000000080414723c */ /* 0x001fe20000041814 */
[----:B------:R-:W0:-:S15]  /*3680*/  LDSM.16.M88.4 R4, [R90+UR4+0x80] ;  /* 0x000080045a04783b */ /* 0x000e1e0008000200 */
[----:B------:R-:W-:-:S04]  /*3690*/  NOP ;  /* 0x0000000000007918 */ /* 0x000fc80000000000 */
[----:B-1----:R-:W-:Y:S01]  /*36a0*/  HMMA.16816.F32.BF16 R16, R16, R10, R20 ;  /* 0x0000000a1010723c */ /* 0x002fe20000041814 */
[----:B------:R-:W1:Y:S04]  /*36b0*/  LDSM.16.MT88.4 R8, [R91+0x4a00] ;  /* 0x004a00005b08783b */ /* 0x000e680000004200 */
[----:B------:R-:W-:-:S15]  /*36c0*/  LDSM.16.MT88.4 R20, [R91+0x4c00] ;  /* 0x004c00005b14783b */ /* 0x000fde0000004200 */
[----:B0-----:R-:W-:Y:S01]  /*36d0*/  HMMA.16816.F32.BF16 R12, R12, R4, R16 ;  /* 0x000000040c0c723c */ /* 0x001fe20000041810 */
[----:B------:R-:W0:-:S15]  /*36e0*/  LDSM.16.M88.4 R16, [R104+UR4+0x80] ;  /* 0x000080046810783b */ /* 0x000e1e0008000200 */
[----:B------:R-:W-:-:S04]  /*36f0*/  NOP ;  /* 0x0000000000007918 */ /* 0x000fc80000000000 */
[----:B-1----:R-:W-:Y:S01]  /*3700*/  HMMA.16816.F32.BF16 R8, R8, R6, R12 ;  /* 0x000000060808723c */ /* 0x002fe2000004180c */
[----:B------:R-:W1:Y:S01]  /*3710*/  LDSM.16.MT88.4 R4, [R91+0x4e00] ;  /* 0x004e00005b04783b */ /* 0x000e620000004200 */
[----:B------:R-:W-:-:S05]  /*3720*/  VIADD R98, R98, 0xffffffff ;  /* 0xffffffff62627836 */ /* 0x000fca0000000000 */
[----:B------:R-:W-:-:S13]  /*3730*/  ISETP.NE.U32.AND P0, PT, R98, RZ, PT ;  /* 0x000000ff6200720c */ /* 0x000fda0003f05070 */
[----:B0-----:R-:W-:Y:S01]  /*3740*/  HMMA.16816.F32.BF16 R8, R20, R16, R8 ;  /* 0x000000101408723c */ /* 0x001fe20000041808 */
[----:B------:R-:W-:Y:S01]  /*3750*/  IMAD.WIDE R46, R101, 0x2, R46 ;  /* 0x00000002652e7825 */ /* 0x000fe200078e022e */
[----:B------:R-:W-:-:S03]  /*3760*/  UIADD3 UR5, UPT, UPT, UR5, -0x80, URZ ;  /* 0xffffff8005057890 */ /* 0x000fc6000fffe0ff */
[----:B------:R-:W-:-:S04]  /*3770*/  IMAD.WIDE R48, R101, 0x2, R48 ;  /* 0x0000000265307825 */ /* 0x000fc800078e0230 */
[----:B------:R-:W-:-:S04]  /*3780*/  IMAD.WIDE R50, R101, 0x2, R50 ;  /* 0x0000000265327825 */ /* 0x000fc800078e0232 */
[----:B------:R-:W-:Y:S01]  /*3790*/  IMAD.WIDE R36, R101, 0x2, R36 ;  /* 0x0000000265247825 */ /* 0x000fe200078e0224 */
[----:B------:R-:W-:-:S03]  /*37a0*/  MOV R141, R47 ;  /* 0x0000002f008d7202 */ /* 0x000fc60000000f00 */
[----:B------:R-:W-:-:S04]  /*37b0*/  IMAD.WIDE R42, R101, 0x2, R42 ;  /* 0x00000002652a7825 */ /* 0x000fc800078e022a */
[C---:B------:R-:W-:Y:S01]  /*37c0*/  IMAD.WIDE R34, R101.reuse, 0x2, R34 ;  /* 0x0000000265227825 */ /* 0x040fe200078e0222 */
[----:B-1----:R-:W-:Y:S03]  /*37d0*/  HMMA.16816.F32.BF16 R8, R4, R18, R8 ;  /* 0x000000120408723c */ /* 0x002fe60000041808 */
[----:B------:R-:W-:-:S04]  /*37e0*/  IMAD.WIDE R38, R101, 0x2, R38 ;  /* 0x0000000265267825 */ /* 0x000fc800078e0226 */
[----:B------:R-:W-:-:S04]  /*37f0*/  IMAD.WIDE R40, R101, 0x2, R40 ;  /* 0x0000000265287825 */ /* 0x000fc800078e0228 */
[----:B------:R-:W-:-:S04]  /*3800*/  IMAD.WIDE R24, R101, 0x2, R24 ;  /* 0x0000000265187825 */ /* 0x000fc800078e0218 */
[----:B------:R-:W-:-:S04]  /*3810*/  IMAD.WIDE R30, R101, 0x2, R30 ;  /* 0x00000002651e7825 */ /* 0x000fc800078e021e */
[----:B------:R-:W-:-:S04]  /*3820*/  IMAD.WIDE R26, R101, 0x2, R26 ;  /* 0x00000002651a7825 */ /* 0x000fc800078e021a */
[----:B------:R-:W-:-:S04]  /*3830*/  IMAD.WIDE R28, R101, 0x2, R28 ;  /* 0x00000002651c7825 */ /* 0x000fc800078e021c */
[----:B------:R-:W-:-:S04]  /*3840*/  IMAD.WIDE R32, R101, 0x2, R32 ;  /* 0x0000000265207825 */ /* 0x000fc800078e0220 */
[----:B------:R-:W-:Y:S01]  /*3850*/  IMAD.MOV.U32 R139, RZ, RZ, R49 ;  /* 0x000000ffff8b7224 */ /* 0x000fe200078e0031 */
[----:B------:R-:W-:Y:S01]  /*3860*/  MOV R49, R36 ;  /* 0x0000002400317202 */ /* 0x000fe20000000f00 */
[----:B------:R-:W-:Y:S01]  /*3870*/  IMAD.MOV.U32 R137, RZ, RZ, R51 ;  /* 0x000000ffff897224 */ /* 0x000fe200078e0033 */
[----:B------:R-:W-:Y:S01]  /*3880*/  MOV R36, R31 ;  /* 0x0000001f00247202 */ /* 0x000fe20000000f00 */
[----:B------:R-:W-:Y:S01]  /*3890*/  IMAD.MOV.U32 R123, RZ, RZ, R42 ;  /* 0x000000ffff7b7224 */ /* 0x000fe200078e002a */
[----:B------:R-:W-:Y:S01]  /*38a0*/  MOV R42, R25 ;  /* 0x00000019002a7202 */ /* 0x000fe20000000f00 */
[----:B------:R-:W-:Y:S02]  /*38b0*/  IMAD.MOV.U32 R51, RZ, RZ, R34 ;  /* 0x000000ffff337224 */ /* 0x000fe400078e0022 */
[----:B------:R-:W-:Y:S02]  /*38c0*/  IMAD.MOV.U32 R47, RZ, RZ, R38 ;  /* 0x000000ffff2f7224 */ /* 0x000fe400078e0026 */
[----:B------:R-:W-:-:S02]  /*38d0*/  IMAD.MOV.U32 R23, RZ, RZ, R40 ;  /* 0x000000ffff177224 */ /* 0x000fc400078e0028 */
[----:B------:R-:W-:-:S04]  /*38e0*/  IMAD.WIDE R114, R101, 0x2, R114 ;  /* 0x0000000265727825 */ /* 0x000fc800078e0272 */
        /* <DEDUP_REMOVED lines=18> */
[----:B------:R-:W-:Y:S02]  /*3a10*/  IMAD.MOV.U32 R130, RZ, RZ, R43 ;  /* 0x000000ffff827224 */ /* 0x000fe400078e002b */
[----:B------:R-:W-:Y:S02]  /*3a20*/  IMAD.MOV.U32 R128, RZ, RZ, R35 ;  /* 0x000000ffff807224 */ /* 0x000fe400078e0023 */
[----:B------:R-:W-:Y:S02]  /*3a30*/  IMAD.MOV.U32 R126, RZ, RZ, R37 ;  /* 0x000000ffff7e7224 */ /* 0x000fe400078e0025 */
[----:B------:R-:W-:Y:S02]  /*3a40*/  IMAD.MOV.U32 R124, RZ, RZ, R39 ;  /* 0x000000ffff7c7224 */ /* 0x000fe400078e0027 */
[----:B------:R-:W-:Y:S02]  /*3a50*/  IMAD.MOV.U32 R122, RZ, RZ, R41 ;  /* 0x000000ffff7a7224 */ /* 0x000fe400078e0029 */
[----:B------:R-:W-:-:S02]  /*3a60*/  IMAD.MOV.U32 R17, RZ, RZ, R24 ;  /* 0x000000ffff117224 */ /* 0x000fc400078e0018 */
[----:B------:R-:W-:Y:S02]  /*3a70*/  IMAD.MOV.U32 R15, RZ, RZ, R26 ;  /* 0x000000ffff0f7224 */ /* 0x000fe400078e001a */
[----:B------:R-:W-:Y:S02]  /*3a80*/  IMAD.MOV.U32 R40, RZ, RZ, R27 ;  /* 0x000000ffff287224 */ /* 0x000fe400078e001b */
[----:B------:R-:W-:Y:S02]  /*3a90*/  IMAD.MOV.U32 R13, RZ, RZ, R28 ;  /* 0x000000ffff0d7224 */ /* 0x000fe400078e001c */
[----:B------:R-:W-:Y:S02]  /*3aa0*/  IMAD.MOV.U32 R38, RZ, RZ, R29 ;  /* 0x000000ffff267224 */ /* 0x000fe400078e001d */
[----:B------:R-:W-:-:S04]  /*3ab0*/  IMAD.WIDE R2, R105, 0x2, R2 ;  /* 0x0000000269027825 */ /* 0x000fc800078e0202 */
[----:B------:R-:W-:Y:S02]  /*3ac0*/  IMAD.MOV.U32 R7, RZ, RZ, R30 ;  /* 0x000000ffff077224 */ /* 0x000fe400078e001e */
[----:B------:R-:W-:Y:S02]  /*3ad0*/  IMAD.MOV.U32 R5, RZ, RZ, R32 ;  /* 0x000000ffff057224 */ /* 0x000fe400078e0020 */
[----:B------:R-:W-:Y:S01]  /*3ae0*/  IMAD.MOV.U32 R34, RZ, RZ, R33 ;  /* 0x000000ffff227224 */ /* 0x000fe200078e0021 */
[----:B------:R-:W-:Y:S06]  /*3af0*/  @P0 BRA `(.L_x_1) ;  /* 0xffffffec00ac0947 */ /* 0x000fec000383ffff */
[----:B------:R-:W-:Y:S02]  /*3b00*/  F2FP.BF16.F32.PACK_AB R10, R11, R10 ;  /* 0x0000000a0b0a723e */ /* 0x000fe400000010ff */
[----:B------:R-:W-:-:S07]  /*3b10*/  F2FP.BF16.F32.PACK_AB R8, R9, R8 ;  /* 0x000000080908723e */ /* 0x000fce00000010ff */
.L_x_0:
[----:B------:R-:W-:Y:S01]  /*3b20*/  BAR.SYNC.DEFER_BLOCKING 0x0 ;  /* 0x0000000000007b1d */ /* 0x000fe20000010000 */
[----:B------:R-:W-:Y:S01]  /*3b30*/  IMAD.SHL.U32 R2, R0, 0x4, RZ ;  /* 0x0000000400027824 */ /* 0x000fe200078e00ff */
[----:B------:R-:W-:Y:S01]  /*3b40*/  SHF.R.U32.HI R3, RZ, 0x5, R0 ;  /* 0x00000005ff037819 */ /* 0x000fe20000011600 */
[----:B------:R-:W-:Y:S01]  /*3b50*/  IMAD.IADD R82, R86, 0x1, R82 ;  /* 0x0000000156527824 */ /* 0x000fe200078e0252 */
[----:B------:R-:W-:Y:S02]  /*3b60*/  LOP3.LUT R5, R84, 0x600, RZ, 0xc0, !PT ;  /* 0x0000060054057812 */ /* 0x000fe400078ec0ff */
[----:B------:R-:W-:Y:S01]  /*3b70*/  LOP3.LUT R4, R2, 0x82, R3, 0xc8, !PT ;  /* 0x0000008202047812 */ /* 0x000fe200078ec803 */
[----:B------:R-:W0:Y:S01]  /*3b80*/  LDCU.128 UR8, c[0x0][0x390] ;  /* 0x00007200ff0877ac */ /* 0x000e220008000c00 */
[----:B------:R-:W-:Y:S02]  /*3b90*/  LOP3.LUT R85, R85, 0x1c, R0, 0xf8, !PT ;  /* 0x0000001c55557812 */ /* 0x000fe400078ef800 */
[----:B------:R-:W-:Y:S01]  /*3ba0*/  LOP3.LUT R5, R5, 0x7c, R2, 0xf8, !PT ;  /* 0x0000007c05057812 */ /* 0x000fe200078ef802 */
[----:B------:R-:W-:Y:S01]  /*3bb0*/  IMAD R4, R81, 0x2, R4 ;  /* 0x0000000251047824 */ /* 0x000fe200078e0204 */
[----:B------:R-:W-:Y:S01]  /*3bc0*/  PRMT R7, R8, 0x7632, R7 ;  /* 0x0000763208077816 */ /* 0x000fe20000000007 */
[----:B------:R-:W1:Y:S01]  /*3bd0*/  LDCU UR5, c[0x0][0x3b4] ;  /* 0x00007680ff0577ac */ /* 0x000e620008000800 */
[----:B------:R-:W-:-:S02]  /*3be0*/  LOP3.LUT R6, R5, 0xe0, R0, 0x78, !PT ;  /* 0x000000e005067812 */ /* 0x000fc400078e7800 */
[----:B------:R-:W-:Y:S01]  /*3bf0*/  LOP3.LUT R4, R4, R85, RZ, 0xfc, !PT ;  /* 0x0000005504047212 */ /* 0x000fe200078efcff */
[----:B------:R-:W2:Y:S01]  /*3c00*/  LDCU UR12, c[0x0][0x3b8] ;  /* 0x00007700ff0c77ac */ /* 0x000ea20008000800 */
[----:B------:R-:W-:Y:S02]  /*3c10*/  PRMT R9, R10, 0x7632, R9 ;  /* 0x000076320a097816 */ /* 0x000fe40000000009 */
[C---:B------:R-:W-:Y:S02]  /*3c20*/  LOP3.LUT R0, R4.reuse, 0x40, RZ, 0x3c, !PT ;  /* 0x0000004004007812 */ /* 0x040fe400078e3cff */
[C---:B------:R-:W-:Y:S02]  /*3c30*/  LOP3.LUT R3, R4.reuse, 0x20, RZ, 0x3c, !PT ;  /* 0x0000002004037812 */ /* 0x040fe400078e3cff */
[----:B------:R-:W-:Y:S01]  /*3c40*/  LOP3.LUT R5, R4, 0x60, RZ, 0x3c, !PT ;  /* 0x0000006004057812 */ /* 0x000fe200078e3cff */
[----:B------:R3:W-:Y:S01]  /*3c50*/  STS.U16 [R4+UR4], R8 ;  /* 0x0000000804007988 */ /* 0x0007e20008000404 */
[----:B0-----:R-:W-:-:S02]  /*3c60*/  ISETP.GE.AND P0, PT, R80, UR10, PT ;  /* 0x0000000a50007c0c */ /* 0x001fc4000bf06270 */
[----:B------:R-:W-:Y:S01]  /*3c70*/  LOP3.LUT R2, R86, R83, RZ, 0xfc, !PT ;  /* 0x0000005356027212 */ /* 0x000fe200078efcff */
[----:B------:R0:W-:Y:S01]  /*3c80*/  STS.U16 [R0+UR4+0x400], R7 ;  /* 0x0004000700007988 */ /* 0x0001e20008000404 */
[----:B-1----:R-:W-:Y:S02]  /*3c90*/  IMAD R80, R80, UR5, RZ ;  /* 0x0000000550507c24 */ /* 0x002fe4000f8e02ff */
[----:B------:R-:W-:Y:S01]  /*3ca0*/  ISETP.LT.AND P3, PT, R2, UR11, !P0 ;  /* 0x0000000b02007c0c */ /* 0x000fe2000c761270 */
[----:B------:R2:W-:Y:S02]  /*3cb0*/  STS.U16 [R3+UR4+0x200], R10 ;  /* 0x0002000a03007988 */ /* 0x0005e40008000404 */
[----:B---3--:R-:W-:Y:S02]  /*3cc0*/  LEA R8, P4, R80, UR8, 0x1 ;  /* 0x0000000850087c11 */ /* 0x008fe4000f8808ff */
[----:B------:R1:W-:Y:S01]  /*3cd0*/  STS.U16 [R5+UR4+0x600], R9 ;  /* 0x0006000905007988 */ /* 0x0003e20008000404 */
[C-C-:B0-----:R-:W-:Y:S01]  /*3ce0*/  LOP3.LUT R0, R86.reuse, 0x20, R83.reuse, 0xfe, !PT ;  /* 0x0000002056007812 */ /* 0x141fe200078efe53 */
[----:B------:R-:W-:Y:S01]  /*3cf0*/  BAR.SYNC.DEFER_BLOCKING 0x0 ;  /* 0x0000000000007b1d */ /* 0x000fe20000010000 */
[----:B------:R-:W-:Y:S01]  /*3d00*/  LOP3.LUT R83, R86, 0x10, R83, 0xfe, !PT ;  /* 0x0000001056537812 */ /* 0x000fe200078efe53 */
[----:B--2---:R-:W-:Y:S01]  /*3d10*/  IMAD R3, R2, UR12, RZ ;  /* 0x0000000c02037c24 */ /* 0x004fe2000f8e02ff */
[C---:B------:R-:W-:Y:S01]  /*3d20*/  ISETP.LT.AND P1, PT, R0.reuse, UR11, !P0 ;  /* 0x0000000b00007c0c */ /* 0x040fe2000c721270 */
[----:B------:R-:W-:Y:S01]  /*3d30*/  IMAD R0, R0, UR12, RZ ;  /* 0x0000000c00007c24 */ /* 0x000fe2000f8e02ff */
[C---:B------:R-:W-:Y:S01]  /*3d40*/  ISETP.LT.AND P2, PT, R83.reuse, UR11, !P0 ;  /* 0x0000000b53007c0c */ /* 0x040fe2000c741270 */
[----:B------:R-:W-:Y:S01]  /*3d50*/  IMAD R83, R83, UR12, RZ ;  /* 0x0000000c53537c24 */ /* 0x000fe2000f8e02ff */
[----:B------:R-:W-:Y:S01]  /*3d60*/  LEA.HI.X.SX32 R80, R80, UR9, 0x1, P4 ;  /* 0x0000000950507c11 */ /* 0x000fe2000a0f0eff */
[C---:B-1----:R-:W-:Y:S01]  /*3d70*/  IMAD R9, R82.reuse, UR12, RZ ;  /* 0x0000000c52097c24 */ /* 0x042fe2000f8e02ff */
[----:B------:R-:W-:-:S02]  /*3d80*/  ISETP.LT.AND P0, PT, R82, UR11, !P0 ;  /* 0x0000000b52007c0c */ /* 0x000fc4000c701270 */
[-C--:B------:R-:W-:Y:S02]  /*3d90*/  LEA R2, P4, R3, R8.reuse, 0x1 ;  /* 0x0000000803027211 */ /* 0x080fe400078808ff */
[----:B------:R-:W-:Y:S02]  /*3da0*/  LEA R4, P6, R83, R8, 0x1 ;  /* 0x0000000853047211 */ /* 0x000fe400078c08ff */
[-C--:B------:R-:W-:Y:S02]  /*3db0*/  LEA.HI.X.SX32 R3, R3, R80.reuse, 0x1, P4 ;  /* 0x0000005003037211 */ /* 0x080fe400020f0eff */
[----:B------:R-:W-:Y:S01]  /*3dc0*/  LEA.HI.X.SX32 R5, R83, R80, 0x1, P6 ;  /* 0x0000005053057211 */ /* 0x000fe200030f0eff */
[----:B------:R-:W0:Y:S04]  /*3dd0*/  LDS R11, [R6+UR4] ;  /* 0x00000004060b7984 */ /* 0x000e280008000800 */
[----:B------:R1:W2:Y:S02]  /*3de0*/  LDS R13, [R6+UR4+0x100] ;  /* 0x00010004060d7984 */ /* 0x0002a40008000800 */
[----:B-1----:R-:W-:-:S02]  /*3df0*/  LEA R6, P5, R0, R8, 0x1 ;  /* 0x0000000800067211 */ /* 0x002fc400078a08ff */
[C---:B------:R-:W-:Y:S02]  /*3e00*/  LEA R8, P4, R9.reuse, R8, 0x1 ;  /* 0x0000000809087211 */ /* 0x040fe400078808ff */
[-C--:B------:R-:W-:Y:S02]  /*3e10*/  LEA.HI.X.SX32 R7, R0, R80.reuse, 0x1, P5 ;  /* 0x0000005000077211 */ /* 0x080fe400028f0eff */
[----:B------:R-:W-:Y:S02]  /*3e20*/  LEA.HI.X.SX32 R9, R9, R80, 0x1, P4 ;  /* 0x0000005009097211 */ /* 0x000fe400020f0eff */
[----:B0-----:R-:W-:Y:S01]  /*3e30*/  PRMT R0, R11, 0x7632, R0 ;  /* 0x000076320b007816 */ /* 0x001fe20000000000 */
[----:B------:R0:W-:Y:S04]  /*3e40*/  @P3 STG.E.U16 desc[UR6][R2.64], R11 ;  /* 0x0000000b02003986 */ /* 0x0001e8000c101506 */
[----:B------:R0:W-:Y:S04]  /*3e50*/  @P2 STG.E.U16 desc[UR6][R4.64], R0 ;  /* 0x0000000004002986 */ /* 0x0001e8000c101506 */
[----:B--2---:R0:W-:Y:S01]  /*3e60*/  @P1 STG.E.U16 desc[UR6][R6.64], R13 ;  /* 0x0000000d06001986 */ /* 0x0041e2000c101506 */
[----:B------:R-:W-:Y:S05]  /*3e70*/  @!P0 EXIT ;  /* 0x000000000000894d */ /* 0x000fea0003800000 */
[----:B0-----:R-:W-:-:S05]  /*3e80*/  PRMT R4, R13, 0x7632, R4 ;  /* 0x000076320d047816 */ /* 0x001fca0000000004 */
[----:B------:R-:W-:Y:S01]  /*3e90*/  STG.E.U16 desc[UR6][R8.64], R4 ;  /* 0x0000000408007986 */ /* 0x000fe2000c101506 */
[----:B------:R-:W-:Y:S05]  /*3ea0*/  EXIT ;  /* 0x000000000000794d */ /* 0x000fea0003800000 */
.L_x_2:
[----:B------:R-:W-:-:S00]  /*3eb0*/  BRA `(.L_x_2) ;  /* 0xfffffffc00fc7947 */ /* 0x000fc0000383ffff */
[----:B------:R-:W-:-:S00]  /*3ec0*/  NOP ;  /* 0x0000000000007918 */ /* 0x000fc00000000000 */
        /* <DEDUP_REMOVED lines=11> */
.L_x_3:


//--------------------- .nv.shared.matmul_kernel  --------------------------
	.section	.nv.shared.matmul_kernel,"aw",@nobits
	.sectionflags	@""
	.align	16
	.zero		1024


//--------------------- .nv.shared.reserved.0     --------------------------
	.section	.nv.shared.reserved.0,"aw",@nobits
	.weak		__nv_reservedSMEM_offset_0_alias
	.size		__nv_reservedSMEM_offset_0_alias, 0, 64
	.other		__nv_reservedSMEM_offset_0_alias,@"STO_CUDA_RESERVED_SHARED STV_DEFAULT"
__nv_reservedSMEM_offset_0_alias:
	.zero		0
	.zero		64


//--------------------- .nv.constant0.matmul_kernel --------------------------
	.section	.nv.constant0.matmul_kernel,"a",@progbits
	.sectionflags	@""
	.align	4
.nv.constant0.matmul_kernel:
	.zero		976


//--------------------- SYMBOLS --------------------------

	.type		.nv.reservedSmem.offset0,@object
	.size		.nv.reservedSmem.offset0,0x4
	.type		.nv.reservedSmem.cap,@object
	.size		.nv.reservedSmem.cap,0x4
